// auto-generated by cutlass_sweep.conv — config: {"arch": "sm_90", "cluster_m": 1, "cluster_n": 1, "conv_kind": "dgrad", "dtype": "bf16", "ndim": 2, "tile_k": 64, "tile_m": 256, "tile_n": 128}
#include "cutlass/cutlass.h"
#include "cute/tensor.hpp"
#include "cutlass/kernel_hardware_info.hpp"
#include "cutlass/conv/convolution.h"
#include "cutlass/conv/dispatch_policy.hpp"
#include "cutlass/conv/collective/collective_builder.hpp"
#include "cutlass/conv/kernel/conv_universal.hpp"
#include "cutlass/conv/device/conv_universal_adapter.hpp"
#include "cutlass/epilogue/collective/collective_builder.hpp"

using namespace cute;
using Elem = cutlass::bfloat16_t;
using Acc  = float;
using LayoutAB = cutlass::layout::TensorNHWC;
using LayoutC  = cutlass::layout::TensorNHWC;
constexpr auto ConvOp = cutlass::conv::Operator::kDgrad;
using TileShape    = Shape<_256, _128, Shape<_64>>;
using ClusterShape = Shape<_1, _1, _1>;

using CollectiveEpilogue = typename cutlass::epilogue::collective::CollectiveBuilder<
    cutlass::arch::Sm90, cutlass::arch::OpClassTensorOp,
    TileShape, ClusterShape,
    cutlass::epilogue::collective::EpilogueTileAuto,
    Acc, Acc,
    Elem, LayoutC, 128 / cutlass::sizeof_bits<Elem>::value,
    Elem, LayoutC, 128 / cutlass::sizeof_bits<Elem>::value,
    cutlass::epilogue::collective::EpilogueScheduleAuto
  >::CollectiveOp;

using CollectiveMainloop = typename cutlass::conv::collective::CollectiveBuilder<
    cutlass::arch::Sm90, cutlass::arch::OpClassTensorOp, ConvOp,
    Elem, LayoutAB, 128 / cutlass::sizeof_bits<Elem>::value,
    Elem, LayoutAB, 128 / cutlass::sizeof_bits<Elem>::value,
    Acc,
    TileShape, ClusterShape,
    cutlass::conv::collective::StageCountAutoCarveout<
        static_cast<int>(sizeof(typename CollectiveEpilogue::SharedStorage))>,
    cutlass::conv::collective::KernelScheduleAuto
  >::CollectiveOp;

using ProblemShape = cutlass::conv::ConvProblemShape<
    ConvOp, CollectiveMainloop::DispatchPolicy::NumSpatialDimensions>;
using ConvKernel = cutlass::conv::kernel::ConvUniversal<
    ProblemShape, CollectiveMainloop, CollectiveEpilogue>;
using Conv = cutlass::conv::device::ConvUniversalAdapter<ConvKernel>;

auto* _anchor = &cutlass::device_kernel<ConvKernel>;


// ===== COMPILED SASS (sm_90a) =====

	.target	sm_90a

	.elftype	@"ET_EXEC"


//--------------------- .note.nv.tkinfo           --------------------------
	.section	.note.nv.tkinfo,"",@"SHT_NOTE"
	.sectionflags	@"SHF_NOTE_NV_TKINFO"
	.tkinfo
        /*0018*/ 	.word	0x00000002
        /*0030*/ 	.string	""
        /*0030*/ 	.string	"ptxas"
        /*0030*/ 	.string	"Cuda compilation tools, release 13.0, V13.0.88"
        /*0030*/ 	.string	"Build cuda_13.0.r13.0/compiler.36424714_0"
        /*0030*/ 	.string	"-arch sm_90a -m 64 "



//--------------------- .note.nv.cuinfo           --------------------------
	.section	.note.nv.cuinfo,"",@"SHT_NOTE"
	.sectionflags	@"SHF_NOTE_NV_CUINFO"
        /*0018*/ 	.short	0x0002
        /*001a*/ 	.short	0x005a
        /*001c*/ 	.short	0x0082
	.zero		2


//--------------------- .nv.info                  --------------------------
	.section	.nv.info,"",@"SHT_CUDA_INFO"
	.align	4


	//----- nvinfo : EIATTR_REGCOUNT
	.align		4
        /*0000*/ 	.byte	0x04, 0x2f
        /*0002*/ 	.short	(.L_12 - .L_11)
	.align		4
.L_11:
        /*0004*/ 	.word	index@(_ZN7cutlass13device_kernelINS_4conv6kernel13ConvUniversalINS1_16ConvProblemShapeILNS1_8OperatorE1ELi2EEENS1_10collective14CollectiveConvINS1_46MainloopSm90TmaGmmaWarpSpecializedImplicitGemmILS5_1ELi4ELi2EN4cute5tupleIJNSA_1CILi1EEESD_SD_EEENS1_36KernelImplicitTmaWarpSpecializedSm90ELi1EEENSB_IJNSC_ILi256EEENSC_ILi128EEENSB_IJNSC_ILi64EEEEEEEEENS_10bfloat16_tESM_NSA_8TiledMMAINSA_8MMA_AtomIJNSA_4SM904GMMA28MMA_64x128x16_F32BF16BF16_SSILNSQ_5MajorE0ELSS_1ELNSQ_7ScaleInE1ELST_1EEEEEENSA_6LayoutISE_NSB_IJNSC_ILi0EEESX_SX_EEEEENSB_IJNSA_10UnderscoreES10_S10_EEEEENS7_6detail26Sm90ImplicitGemmTileTraitsINSA_20SM90_TMA_LOAD_IM2COLENSA_14ComposedLayoutINSA_7SwizzleILi3ELi4ELi3EEENSA_18smem_ptr_flag_bitsILi16EEENSW_INSB_IJNSB_IJNSC_ILi8EEENSC_ILi32EEEEEENSB_IJSJ_SD_EEENSB_IJSD_NSC_ILi4EEEEEEEEENSB_IJNSB_IJSJ_NSC_ILi512EEEEEENSB_IJSD_SX_EEENSB_IJSX_NSC_ILi16384EEEEEEEEEEEEEvEENS14_INSA_13SM90_TMA_LOADENS16_IS18_S1A_NSW_INSB_IJNSB_IJSJ_NSC_ILi2EEEEEENSB_IJS1B_S1B_EEES1G_EEENSB_IJNSB_IJSD_NSC_ILi4096EEEEEES1J_NSB_IJSX_NSC_ILi8192EEEEEEEEEEEEEvEEEENS_8epilogue10collective6detail29Sm90TmaWarpSpecializedAdapterINS26_15DefaultEpilogueISM_NSB_IJNSB_IJlllEEESD_SX_EEES2B_NS25_6thread17LinearCombinationISM_Li1EffLNS2C_9ScaleType4KindE0ELNS_15FloatRoundStyleE2ESM_EENS_4gemm15EpilogueDefaultEEEEEvvEEEEvNT_6ParamsE)
        /*0008*/ 	.word	0x000000ff


	//----- nvinfo : EIATTR_FRAME_SIZE
	.align		4
.L_12:
        /*000c*/ 	.byte	0x04, 0x11
        /*000e*/ 	.short	(.L_14 - .L_13)
	.align		4
.L_13:
        /*0010*/ 	.word	index@(_ZN7cutlass13device_kernelINS_4conv6kernel13ConvUniversalINS1_16ConvProblemShapeILNS1_8OperatorE1ELi2EEENS1_10collective14CollectiveConvINS1_46MainloopSm90TmaGmmaWarpSpecializedImplicitGemmILS5_1ELi4ELi2EN4cute5tupleIJNSA_1CILi1EEESD_SD_EEENS1_36KernelImplicitTmaWarpSpecializedSm90ELi1EEENSB_IJNSC_ILi256EEENSC_ILi128EEENSB_IJNSC_ILi64EEEEEEEEENS_10bfloat16_tESM_NSA_8TiledMMAINSA_8MMA_AtomIJNSA_4SM904GMMA28MMA_64x128x16_F32BF16BF16_SSILNSQ_5MajorE0ELSS_1ELNSQ_7ScaleInE1ELST_1EEEEEENSA_6LayoutISE_NSB_IJNSC_ILi0EEESX_SX_EEEEENSB_IJNSA_10UnderscoreES10_S10_EEEEENS7_6detail26Sm90ImplicitGemmTileTraitsINSA_20SM90_TMA_LOAD_IM2COLENSA_14ComposedLayoutINSA_7SwizzleILi3ELi4ELi3EEENSA_18smem_ptr_flag_bitsILi16EEENSW_INSB_IJNSB_IJNSC_ILi8EEENSC_ILi32EEEEEENSB_IJSJ_SD_EEENSB_IJSD_NSC_ILi4EEEEEEEEENSB_IJNSB_IJSJ_NSC_ILi512EEEEEENSB_IJSD_SX_EEENSB_IJSX_NSC_ILi16384EEEEEEEEEEEEEvEENS14_INSA_13SM90_TMA_LOADENS16_IS18_S1A_NSW_INSB_IJNSB_IJSJ_NSC_ILi2EEEEEENSB_IJS1B_S1B_EEES1G_EEENSB_IJNSB_IJSD_NSC_ILi4096EEEEEES1J_NSB_IJSX_NSC_ILi8192EEEEEEEEEEEEEvEEEENS_8epilogue10collective6detail29Sm90TmaWarpSpecializedAdapterINS26_15DefaultEpilogueISM_NSB_IJNSB_IJlllEEESD_SX_EEES2B_NS25_6thread17LinearCombinationISM_Li1EffLNS2C_9ScaleType4KindE0ELNS_15FloatRoundStyleE2ESM_EENS_4gemm15EpilogueDefaultEEEEEvvEEEEvNT_6ParamsE)
        /*0014*/ 	.word	0x000003e8


	//----- nvinfo : EIATTR_MIN_STACK_SIZE
	.align		4
.L_14:
        /*0018*/ 	.byte	0x04, 0x12
        /*001a*/ 	.short	(.L_16 - .L_15)
	.align		4
.L_15:
        /*001c*/ 	.word	index@(_ZN7cutlass13device_kernelINS_4conv6kernel13ConvUniversalINS1_16ConvProblemShapeILNS1_8OperatorE1ELi2EEENS1_10collective14CollectiveConvINS1_46MainloopSm90TmaGmmaWarpSpecializedImplicitGemmILS5_1ELi4ELi2EN4cute5tupleIJNSA_1CILi1EEESD_SD_EEENS1_36KernelImplicitTmaWarpSpecializedSm90ELi1EEENSB_IJNSC_ILi256EEENSC_ILi128EEENSB_IJNSC_ILi64EEEEEEEEENS_10bfloat16_tESM_NSA_8TiledMMAINSA_8MMA_AtomIJNSA_4SM904GMMA28MMA_64x128x16_F32BF16BF16_SSILNSQ_5MajorE0ELSS_1ELNSQ_7ScaleInE1ELST_1EEEEEENSA_6LayoutISE_NSB_IJNSC_ILi0EEESX_SX_EEEEENSB_IJNSA_10UnderscoreES10_S10_EEEEENS7_6detail26Sm90ImplicitGemmTileTraitsINSA_20SM90_TMA_LOAD_IM2COLENSA_14ComposedLayoutINSA_7SwizzleILi3ELi4ELi3EEENSA_18smem_ptr_flag_bitsILi16EEENSW_INSB_IJNSB_IJNSC_ILi8EEENSC_ILi32EEEEEENSB_IJSJ_SD_EEENSB_IJSD_NSC_ILi4EEEEEEEEENSB_IJNSB_IJSJ_NSC_ILi512EEEEEENSB_IJSD_SX_EEENSB_IJSX_NSC_ILi16384EEEEEEEEEEEEEvEENS14_INSA_13SM90_TMA_LOADENS16_IS18_S1A_NSW_INSB_IJNSB_IJSJ_NSC_ILi2EEEEEENSB_IJS1B_S1B_EEES1G_EEENSB_IJNSB_IJSD_NSC_ILi4096EEEEEES1J_NSB_IJSX_NSC_ILi8192EEEEEEEEEEEEEvEEEENS_8epilogue10collective6detail29Sm90TmaWarpSpecializedAdapterINS26_15DefaultEpilogueISM_NSB_IJNSB_IJlllEEESD_SX_EEES2B_NS25_6thread17LinearCombinationISM_Li1EffLNS2C_9ScaleType4KindE0ELNS_15FloatRoundStyleE2ESM_EENS_4gemm15EpilogueDefaultEEEEEvvEEEEvNT_6ParamsE)
        /*0020*/ 	.word	0x000003e8
.L_16:


//--------------------- .nv.compat                --------------------------
	.section	.nv.compat,"",@"SHT_CUDA_COMPAT_INFO"
	.align	4
        /*0000*/ 	.byte	0x02, 0x09, 0x01, 0x00, 0x02, 0x02, 0x04, 0x00, 0x02, 0x05, 0x05, 0x00, 0x03, 0x07, 0x01, 0x01
        /*0010*/ 	.byte	0x02, 0x03, 0x01, 0x00, 0x02, 0x06, 0x01, 0x00, 0x04, 0x0b, 0x08, 0x00, 0x00, 0x00, 0x00, 0x00
        /*0020*/ 	.byte	0x00, 0x00, 0x00, 0x00


//--------------------- .nv.info._ZN7cutlass13device_kernelINS_4conv6kernel13ConvUniversalINS1_16ConvProblemShapeILNS1_8OperatorE1ELi2EEENS1_10collective14CollectiveConvINS1_46MainloopSm90TmaGmmaWarpSpecializedImplicitGemmILS5_1ELi4ELi2EN4cute5tupleIJNSA_1CILi1EEESD_SD_EEENS1_36KernelImplicitTmaWarpSpecializedSm90ELi1EEENSB_IJNSC_ILi256EEENSC_ILi128EEENSB_IJNSC_ILi64EEEEEEEEENS_10bfloat16_tESM_NSA_8TiledMMAINSA_8MMA_AtomIJNSA_4SM904GMMA28MMA_64x128x16_F32BF16BF16_SSILNSQ_5MajorE0ELSS_1ELNSQ_7ScaleInE1ELST_1EEEEEENSA_6LayoutISE_NSB_IJNSC_ILi0EEESX_SX_EEEEENSB_IJNSA_10UnderscoreES10_S10_EEEEENS7_6detail26Sm90ImplicitGemmTileTraitsINSA_20SM90_TMA_LOAD_IM2COLENSA_14ComposedLayoutINSA_7SwizzleILi3ELi4ELi3EEENSA_18smem_ptr_flag_bitsILi16EEENSW_INSB_IJNSB_IJNSC_ILi8EEENSC_ILi32EEEEEENSB_IJSJ_SD_EEENSB_IJSD_NSC_ILi4EEEEEEEEENSB_IJNSB_IJSJ_NSC_ILi512EEEEEENSB_IJSD_SX_EEENSB_IJSX_NSC_ILi16384EEEEEEEEEEEEEvEENS14_INSA_13SM90_TMA_LOADENS16_IS18_S1A_NSW_INSB_IJNSB_IJSJ_NSC_ILi2EEEEEENSB_IJS1B_S1B_EEES1G_EEENSB_IJNSB_IJSD_NSC_ILi4096EEEEEES1J_NSB_IJSX_NSC_ILi8192EEEEEEEEEEEEEvEEEENS_8epilogue10collective6detail29Sm90TmaWarpSpecializedAdapterINS26_15DefaultEpilogueISM_NSB_IJNSB_IJlllEEESD_SX_EEES2B_NS25_6thread17LinearCombinationISM_Li1EffLNS2C_9ScaleType4KindE0ELNS_15FloatRoundStyleE2ESM_EENS_4gemm15EpilogueDefaultEEEEEvvEEEEvNT_6ParamsE --------------------------
	.section	.nv.info._ZN7cutlass13device_kernelINS_4conv6kernel13ConvUniversalINS1_16ConvProblemShapeILNS1_8OperatorE1ELi2EEENS1_10collective14CollectiveConvINS1_46MainloopSm90TmaGmmaWarpSpecializedImplicitGemmILS5_1ELi4ELi2EN4cute5tupleIJNSA_1CILi1EEESD_SD_EEENS1_36KernelImplicitTmaWarpSpecializedSm90ELi1EEENSB_IJNSC_ILi256EEENSC_ILi128EEENSB_IJNSC_ILi64EEEEEEEEENS_10bfloat16_tESM_NSA_8TiledMMAINSA_8MMA_AtomIJNSA_4SM904GMMA28MMA_64x128x16_F32BF16BF16_SSILNSQ_5MajorE0ELSS_1ELNSQ_7ScaleInE1ELST_1EEEEEENSA_6LayoutISE_NSB_IJNSC_ILi0EEESX_SX_EEEEENSB_IJNSA_10UnderscoreES10_S10_EEEEENS7_6detail26Sm90ImplicitGemmTileTraitsINSA_20SM90_TMA_LOAD_IM2COLENSA_14ComposedLayoutINSA_7SwizzleILi3ELi4ELi3EEENSA_18smem_ptr_flag_bitsILi16EEENSW_INSB_IJNSB_IJNSC_ILi8EEENSC_ILi32EEEEEENSB_IJSJ_SD_EEENSB_IJSD_NSC_ILi4EEEEEEEEENSB_IJNSB_IJSJ_NSC_ILi512EEEEEENSB_IJSD_SX_EEENSB_IJSX_NSC_ILi16384EEEEEEEEEEEEEvEENS14_INSA_13SM90_TMA_LOADENS16_IS18_S1A_NSW_INSB_IJNSB_IJSJ_NSC_ILi2EEEEEENSB_IJS1B_S1B_EEES1G_EEENSB_IJNSB_IJSD_NSC_ILi4096EEEEEES1J_NSB_IJSX_NSC_ILi8192EEEEEEEEEEEEEvEEEENS_8epilogue10collective6detail29Sm90TmaWarpSpecializedAdapterINS26_15DefaultEpilogueISM_NSB_IJNSB_IJlllEEESD_SX_EEES2B_NS25_6thread17LinearCombinationISM_Li1EffLNS2C_9ScaleType4KindE0ELNS_15FloatRoundStyleE2ESM_EENS_4gemm15EpilogueDefaultEEEEEvvEEEEvNT_6ParamsE,"",@"SHT_CUDA_INFO"
	.sectionflags	@""
	.align	4


	//----- nvinfo : EIATTR_CUDA_API_VERSION
	.align		4
        /*0000*/ 	.byte	0x04, 0x37
        /*0002*/ 	.short	(.L_18 - .L_17)
.L_17:
        /*0004*/ 	.word	0x00000082


	//----- nvinfo : EIATTR_KPARAM_INFO
	.align		4
.L_18:
        /*0008*/ 	.byte	0x04, 0x17
        /*000a*/ 	.short	(.L_20 - .L_19)
.L_19:
        /*000c*/ 	.word	0x00000000
        /*0010*/ 	.short	0x0000
        /*0012*/ 	.short	0x0070
        /*0014*/ 	.byte	0x00, 0xf0, 0x01, 0x0e


	//----- nvinfo : EIATTR_SPARSE_MMA_MASK
	.align		4
.L_20:
        /*0018*/ 	.byte	0x03, 0x50
        /*001a*/ 	.short	0x0000


	//----- nvinfo : EIATTR_MAXREG_COUNT
	.align		4
        /*001c*/ 	.byte	0x03, 0x1b
        /*001e*/ 	.short	0x00ff


	//----- nvinfo : EIATTR_NUM_BARRIERS
	.align		4
        /*0020*/ 	.byte	0x02, 0x4c
        /*0022*/ 	.byte	0x01
	.zero		1


	//----- nvinfo : EIATTR_ANNOTATIONS
	.align		4
        /*0024*/ 	.byte	0x04, 0x55
        /*0026*/ 	.short	(.L_22 - .L_21)


	//   ....[0]....
.L_21:
        /*0028*/ 	.word	0x00000001
        /*002c*/ 	.byte	0x20, 0x07, 0x00, 0x00, 0x01, 0x00, 0x00, 0x00, 0x60, 0x07, 0x00, 0x00, 0x01, 0x00, 0x00, 0x00
        /* <DEDUP_REMOVED lines=368> */
        /*173c*/ 	.byte	0xd0, 0x1e, 0x01, 0x00, 0x01, 0x00, 0x00, 0x00, 0xb0, 0x21, 0x01, 0x00


	//----- nvinfo : EIATTR_MERCURY_ISA_VERSION
	.align		4
.L_22:
        /*1748*/ 	.byte	0x03, 0x5f
        /*174a*/ 	.short	0x0101


	//----- nvinfo : EIATTR_COOP_GROUP_MASK_REGIDS
	.align		4
        /*174c*/ 	.byte	0x04, 0x29
        /*174e*/ 	.short	(.L_24 - .L_23)


	//   ....[0]....
.L_23:
        /*1750*/ 	.word	0xffffffff


	//   ....[1]....
        /*1754*/ 	.word	0xffffffff


	//   ....[2]....
        /*1758*/ 	.word	0xffffffff


	//----- nvinfo : EIATTR_COOP_GROUP_INSTR_OFFSETS
	.align		4
.L_24:
        /*175c*/ 	.byte	0x04, 0x28
        /*175e*/ 	.short	(.L_26 - .L_25)


	//   ....[0]....
.L_25:
        /*1760*/ 	.word	0x00000060


	//   ....[1]....
        /*1764*/ 	.word	0x00000090


	//   ....[2]....
        /*1768*/ 	.word	0x00000190


	//----- nvinfo : EIATTR_MBARRIER_INSTR_OFFSETS
	.align		4
.L_26:
        /*176c*/ 	.byte	0x04, 0x39
        /*176e*/ 	.short	(.L_28 - .L_27)


	//   ....[0]....
.L_27:
        /*1770*/ 	.word	0x000002e0
        /*1774*/ 	.word	0x000000ff
        /*1778*/ 	.word	0x00030000
        /*177c*/ 	.short	0x0100
        /*177e*/ 	.byte	0x0a
	.zero		1


	//   ....[1]....
        /*1780*/ 	.word	0x000002f0
        /*1784*/ 	.word	0x000000ff
        /*1788*/ 	.word	0x00030020
        /*178c*/ 	.short	0x0100
        /*178e*/ 	.byte	0x0a
	.zero		1


	//   ....[2]....
        /*1790*/ 	.word	0x00000300
        /*1794*/ 	.word	0x000000ff
        /*1798*/ 	.word	0x00030008
        /*179c*/ 	.short	0x0100
        /*179e*/ 	.byte	0x0a
	.zero		1


	//   ....[3]....
        /*17a0*/ 	.word	0x00000310
        /*17a4*/ 	.word	0x000000ff
        /*17a8*/ 	.word	0x00030028
        /*17ac*/ 	.short	0x0100
        /*17ae*/ 	.byte	0x0a
	.zero		1


	//   ....[4]....
        /*17b0*/ 	.word	0x00000320
        /*17b4*/ 	.word	0x000000ff
        /*17b8*/ 	.word	0x00030010
        /*17bc*/ 	.short	0x0100
        /*17be*/ 	.byte	0x0a
	.zero		1


	//   ....[5]....
        /*17c0*/ 	.word	0x00000330
        /*17c4*/ 	.word	0x000000ff
        /*17c8*/ 	.word	0x00030030
        /*17cc*/ 	.short	0x0100
        /*17ce*/ 	.byte	0x0a
	.zero		1


	//   ....[6]....
        /*17d0*/ 	.word	0x00000340
        /*17d4*/ 	.word	0x000000ff
        /*17d8*/ 	.word	0x00030018
        /*17dc*/ 	.short	0x0100
        /*17de*/ 	.byte	0x0a
	.zero		1


	//   ....[7]....
        /*17e0*/ 	.word	0x00000350
        /*17e4*/ 	.word	0x000000ff
        /*17e8*/ 	.word	0x00030038
        /*17ec*/ 	.short	0x0100
        /*17ee*/ 	.byte	0x0a
	.zero		1


	//   ....[8]....
        /*17f0*/ 	.word	0x00001200
        /*17f4*/ 	.word	0x00000003
        /*17f8*/ 	.word	0x00030000
        /*17fc*/ 	.short	0x010a
        /*17fe*/ 	.byte	0x3f
	.zero		1


	//   ....[9]....
        /*1800*/ 	.word	0x00003620
        /*1804*/ 	.word	0x00000000
        /*1808*/ 	.word	0x00030000
        /*180c*/ 	.short	0x010a
        /*180e*/ 	.byte	0x3f
	.zero		1


	//   ....[10]....
        /*1810*/ 	.word	0x00005eb0
        /*1814*/ 	.word	0x000000ff
        /*1818*/ 	.word	0x00000000
        /*181c*/ 	.short	0x0101
        /*181e*/ 	.byte	0x09
	.zero		1


	//   ....[11]....
        /*1820*/ 	.word	0x000060a0
        /*1824*/ 	.word	0x000000ff
        /*1828*/ 	.word	0x00000000
        /*182c*/ 	.short	0x0101
        /*182e*/ 	.byte	0x04
	.zero		1


	//   ....[12]....
        /*1830*/ 	.word	0x00016280
        /*1834*/ 	.word	0x0000000b
        /*1838*/ 	.word	0x00030020
        /*183c*/ 	.short	0x010a
        /*183e*/ 	.byte	0x3f
	.zero		1


	//   ....[13]....
        /*1840*/ 	.word	0x00016970
        /*1844*/ 	.word	0x00000003
        /*1848*/ 	.word	0x00000000
        /*184c*/ 	.short	0x010a
        /*184e*/ 	.byte	0x3f
	.zero		1


	//   ....[14]....
        /*1850*/ 	.word	0x00016a40
        /*1854*/ 	.word	0x00000003
        /*1858*/ 	.word	0x00000000
        /*185c*/ 	.short	0x010a
        /*185e*/ 	.byte	0x3f
	.zero		1


	//   ....[15]....
        /*1860*/ 	.word	0x00016b10
        /*1864*/ 	.word	0x00000003
        /*1868*/ 	.word	0x00000000
        /*186c*/ 	.short	0x010a
        /*186e*/ 	.byte	0x3f
	.zero		1


	//   ....[16]....
        /*1870*/ 	.word	0x00016be0
        /*1874*/ 	.word	0x00000003
        /*1878*/ 	.word	0x00000000
        /*187c*/ 	.short	0x010a
        /*187e*/ 	.byte	0x3f
	.zero		1


	//----- nvinfo : EIATTR_NUM_MBARRIERS
	.align		4
.L_28:
        /*1880*/ 	.byte	0x03, 0x38
        /*1882*/ 	.short	0x0008


	//----- nvinfo : EIATTR_EXIT_INSTR_OFFSETS
	.align		4
        /*1884*/ 	.byte	0x04, 0x1c
        /*1886*/ 	.short	(.L_30 - .L_29)


	//   ....[0]....
.L_29:
        /*1888*/ 	.word	0x00000710


	//   ....[1]....
        /*188c*/ 	.word	0x000062e0


	//   ....[2]....
        /*1890*/ 	.word	0x00011650


	//   ....[3]....
        /*1894*/ 	.word	0x00011690


	//   ....[4]....
        /*1898*/ 	.word	0x00015fe0


	//   ....[5]....
        /*189c*/ 	.word	0x00016020


	//   ....[6]....
        /*18a0*/ 	.word	0x00016040


	//   ....[7]....
        /*18a4*/ 	.word	0x00016840


	//   ....[8]....
        /*18a8*/ 	.word	0x00016c10


	//----- nvinfo : EIATTR_MAX_THREADS
	.align		4
.L_30:
        /*18ac*/ 	.byte	0x04, 0x05
        /*18ae*/ 	.short	(.L_32 - .L_31)
.L_31:
        /*18b0*/ 	.word	0x00000100
        /*18b4*/ 	.word	0x00000001
        /*18b8*/ 	.word	0x00000001


	//----- nvinfo : EIATTR_CRS_STACK_SIZE
	.align		4
.L_32:
        /*18bc*/ 	.byte	0x04, 0x1e
        /*18be*/ 	.short	(.L_34 - .L_33)
.L_33:
        /*18c0*/ 	.word	0x00000000


	//----- nvinfo : EIATTR_CBANK_PARAM_SIZE
	.align		4
.L_34:
        /*18c4*/ 	.byte	0x03, 0x19
        /*18c6*/ 	.short	0x03f0


	//----- nvinfo : EIATTR_PARAM_CBANK
	.align		4
        /*18c8*/ 	.byte	0x04, 0x0a
        /*18ca*/ 	.short	(.L_36 - .L_35)
	.align		4
.L_35:
        /*18cc*/ 	.word	index@(.nv.constant0._ZN7cutlass13device_kernelINS_4conv6kernel13ConvUniversalINS1_16ConvProblemShapeILNS1_8OperatorE1ELi2EEENS1_10collective14CollectiveConvINS1_46MainloopSm90TmaGmmaWarpSpecializedImplicitGemmILS5_1ELi4ELi2EN4cute5tupleIJNSA_1CILi1EEESD_SD_EEENS1_36KernelImplicitTmaWarpSpecializedSm90ELi1EEENSB_IJNSC_ILi256EEENSC_ILi128EEENSB_IJNSC_ILi64EEEEEEEEENS_10bfloat16_tESM_NSA_8TiledMMAINSA_8MMA_AtomIJNSA_4SM904GMMA28MMA_64x128x16_F32BF16BF16_SSILNSQ_5MajorE0ELSS_1ELNSQ_7ScaleInE1ELST_1EEEEEENSA_6LayoutISE_NSB_IJNSC_ILi0EEESX_SX_EEEEENSB_IJNSA_10UnderscoreES10_S10_EEEEENS7_6detail26Sm90ImplicitGemmTileTraitsINSA_20SM90_TMA_LOAD_IM2COLENSA_14ComposedLayoutINSA_7SwizzleILi3ELi4ELi3EEENSA_18smem_ptr_flag_bitsILi16EEENSW_INSB_IJNSB_IJNSC_ILi8EEENSC_ILi32EEEEEENSB_IJSJ_SD_EEENSB_IJSD_NSC_ILi4EEEEEEEEENSB_IJNSB_IJSJ_NSC_ILi512EEEEEENSB_IJSD_SX_EEENSB_IJSX_NSC_ILi16384EEEEEEEEEEEEEvEENS14_INSA_13SM90_TMA_LOADENS16_IS18_S1A_NSW_INSB_IJNSB_IJSJ_NSC_ILi2EEEEEENSB_IJS1B_S1B_EEES1G_EEENSB_IJNSB_IJSD_NSC_ILi4096EEEEEES1J_NSB_IJSX_NSC_ILi8192EEEEEEEEEEEEEvEEEENS_8epilogue10collective6detail29Sm90TmaWarpSpecializedAdapterINS26_15DefaultEpilogueISM_NSB_IJNSB_IJlllEEESD_SX_EEES2B_NS25_6thread17LinearCombinationISM_Li1EffLNS2C_9ScaleType4KindE0ELNS_15FloatRoundStyleE2ESM_EENS_4gemm15EpilogueDefaultEEEEEvvEEEEvNT_6ParamsE)
        /*18d0*/ 	.short	0x0210
        /*18d2*/ 	.short	0x03f0


	//----- nvinfo : EIATTR_SW_WAR
	.align		4
.L_36:
        /*18d4*/ 	.byte	0x04, 0x36
        /*18d6*/ 	.short	(.L_38 - .L_37)
.L_37:
        /*18d8*/ 	.word	0x00000008
.L_38:


//--------------------- .nv.callgraph             --------------------------
	.section	.nv.callgraph,"",@"SHT_CUDA_CALLGRAPH"
	.align	4
	.sectionentsize	8
	.align		4
        /*0000*/ 	.word	0x00000000
	.align		4
        /*0004*/ 	.word	0xffffffff
	.align		4
        /*0008*/ 	.word	0x00000000
	.align		4
        /*000c*/ 	.word	0xfffffffe
	.align		4
        /*0010*/ 	.word	0x00000000
	.align		4
        /*0014*/ 	.word	0xfffffffd
	.align		4
        /*0018*/ 	.word	0x00000000
	.align		4
        /*001c*/ 	.word	0xfffffffc


//--------------------- .nv.constant4             --------------------------
	.section	.nv.constant4,"a",@progbits
	.align	8
	.align		8
.nv.constant4:
        /*0000*/ 	.dword	_ZN39_INTERNAL_3f2fc4a7_4_k_cu_4ab638a1_37424cuda3std3__45__cpo5beginE
	.align		8
        /*0008*/ 	.dword	_ZN39_INTERNAL_3f2fc4a7_4_k_cu_4ab638a1_37424cuda3std3__45__cpo3endE
	.align		8
        /*0010*/ 	.dword	_ZN39_INTERNAL_3f2fc4a7_4_k_cu_4ab638a1_37424cuda3std3__45__cpo6cbeginE
	.align		8
        /*0018*/ 	.dword	_ZN39_INTERNAL_3f2fc4a7_4_k_cu_4ab638a1_37424cuda3std3__45__cpo4cendE
	.align		8
        /*0020*/ 	.dword	_ZN39_INTERNAL_3f2fc4a7_4_k_cu_4ab638a1_37424cuda3std3__441_GLOBAL__N__3f2fc4a7_4_k_cu_4ab638a1_37426ignoreE
	.align		8
        /*0028*/ 	.dword	_ZN39_INTERNAL_3f2fc4a7_4_k_cu_4ab638a1_37424cuda3std3__419piecewise_constructE
	.align		8
        /*0030*/ 	.dword	_ZN39_INTERNAL_3f2fc4a7_4_k_cu_4ab638a1_37424cuda3std3__48in_placeE
	.align		8
        /*0038*/ 	.dword	_ZN39_INTERNAL_3f2fc4a7_4_k_cu_4ab638a1_37424cuda3std6ranges3__45__cpo4swapE
	.align		8
        /*0040*/ 	.dword	_ZN39_INTERNAL_3f2fc4a7_4_k_cu_4ab638a1_37424cuda3std6ranges3__45__cpo9iter_moveE
	.align		8
        /*0048*/ 	.dword	_ZN39_INTERNAL_3f2fc4a7_4_k_cu_4ab638a1_37424cute7productE
	.align		8
        /*0050*/ 	.dword	_ZN39_INTERNAL_3f2fc4a7_4_k_cu_4ab638a1_37424cute1_E


//--------------------- .text._ZN7cutlass13device_kernelINS_4conv6kernel13ConvUniversalINS1_16ConvProblemShapeILNS1_8OperatorE1ELi2EEENS1_10collective14CollectiveConvINS1_46MainloopSm90TmaGmmaWarpSpecializedImplicitGemmILS5_1ELi4ELi2EN4cute5tupleIJNSA_1CILi1EEESD_SD_EEENS1_36KernelImplicitTmaWarpSpecializedSm90ELi1EEENSB_IJNSC_ILi256EEENSC_ILi128EEENSB_IJNSC_ILi64EEEEEEEEENS_10bfloat16_tESM_NSA_8TiledMMAINSA_8MMA_AtomIJNSA_4SM904GMMA28MMA_64x128x16_F32BF16BF16_SSILNSQ_5MajorE0ELSS_1ELNSQ_7ScaleInE1ELST_1EEEEEENSA_6LayoutISE_NSB_IJNSC_ILi0EEESX_SX_EEEEENSB_IJNSA_10UnderscoreES10_S10_EEEEENS7_6detail26Sm90ImplicitGemmTileTraitsINSA_20SM90_TMA_LOAD_IM2COLENSA_14ComposedLayoutINSA_7SwizzleILi3ELi4ELi3EEENSA_18smem_ptr_flag_bitsILi16EEENSW_INSB_IJNSB_IJNSC_ILi8EEENSC_ILi32EEEEEENSB_IJSJ_SD_EEENSB_IJSD_NSC_ILi4EEEEEEEEENSB_IJNSB_IJSJ_NSC_ILi512EEEEEENSB_IJSD_SX_EEENSB_IJSX_NSC_ILi16384EEEEEEEEEEEEEvEENS14_INSA_13SM90_TMA_LOADENS16_IS18_S1A_NSW_INSB_IJNSB_IJSJ_NSC_ILi2EEEEEENSB_IJS1B_S1B_EEES1G_EEENSB_IJNSB_IJSD_NSC_ILi4096EEEEEES1J_NSB_IJSX_NSC_ILi8192EEEEEEEEEEEEEvEEEENS_8epilogue10collective6detail29Sm90TmaWarpSpecializedAdapterINS26_15DefaultEpilogueISM_NSB_IJNSB_IJlllEEESD_SX_EEES2B_NS25_6thread17LinearCombinationISM_Li1EffLNS2C_9ScaleType4KindE0ELNS_15FloatRoundStyleE2ESM_EENS_4gemm15EpilogueDefaultEEEEEvvEEEEvNT_6ParamsE --------------------------
	.section	.text._ZN7cutlass13device_kernelINS_4conv6kernel13ConvUniversalINS1_16ConvProblemShapeILNS1_8OperatorE1ELi2EEENS1_10collective14CollectiveConvINS1_46MainloopSm90TmaGmmaWarpSpecializedImplicitGemmILS5_1ELi4ELi2EN4cute5tupleIJNSA_1CILi1EEESD_SD_EEENS1_36KernelImplicitTmaWarpSpecializedSm90ELi1EEENSB_IJNSC_ILi256EEENSC_ILi128EEENSB_IJNSC_ILi64EEEEEEEEENS_10bfloat16_tESM_NSA_8TiledMMAINSA_8MMA_AtomIJNSA_4SM904GMMA28MMA_64x128x16_F32BF16BF16_SSILNSQ_5MajorE0ELSS_1ELNSQ_7ScaleInE1ELST_1EEEEEENSA_6LayoutISE_NSB_IJNSC_ILi0EEESX_SX_EEEEENSB_IJNSA_10UnderscoreES10_S10_EEEEENS7_6detail26Sm90ImplicitGemmTileTraitsINSA_20SM90_TMA_LOAD_IM2COLENSA_14ComposedLayoutINSA_7SwizzleILi3ELi4ELi3EEENSA_18smem_ptr_flag_bitsILi16EEENSW_INSB_IJNSB_IJNSC_ILi8EEENSC_ILi32EEEEEENSB_IJSJ_SD_EEENSB_IJSD_NSC_ILi4EEEEEEEEENSB_IJNSB_IJSJ_NSC_ILi512EEEEEENSB_IJSD_SX_EEENSB_IJSX_NSC_ILi16384EEEEEEEEEEEEEvEENS14_INSA_13SM90_TMA_LOADENS16_IS18_S1A_NSW_INSB_IJNSB_IJSJ_NSC_ILi2EEEEEENSB_IJS1B_S1B_EEES1G_EEENSB_IJNSB_IJSD_NSC_ILi4096EEEEEES1J_NSB_IJSX_NSC_ILi8192EEEEEEEEEEEEEvEEEENS_8epilogue10collective6detail29Sm90TmaWarpSpecializedAdapterINS26_15DefaultEpilogueISM_NSB_IJNSB_IJlllEEESD_SX_EEES2B_NS25_6thread17LinearCombinationISM_Li1EffLNS2C_9ScaleType4KindE0ELNS_15FloatRoundStyleE2ESM_EENS_4gemm15EpilogueDefaultEEEEEvvEEEEvNT_6ParamsE,"ax",@progbits
	.align	128
.text._ZN7cutlass13device_kernelINS_4conv6kernel13ConvUniversalINS1_16ConvProblemShapeILNS1_8OperatorE1ELi2EEENS1_10collective14CollectiveConvINS1_46MainloopSm90TmaGmmaWarpSpecializedImplicitGemmILS5_1ELi4ELi2EN4cute5tupleIJNSA_1CILi1EEESD_SD_EEENS1_36KernelImplicitTmaWarpSpecializedSm90ELi1EEENSB_IJNSC_ILi256EEENSC_ILi128EEENSB_IJNSC_ILi64EEEEEEEEENS_10bfloat16_tESM_NSA_8TiledMMAINSA_8MMA_AtomIJNSA_4SM904GMMA28MMA_64x128x16_F32BF16BF16_SSILNSQ_5MajorE0ELSS_1ELNSQ_7ScaleInE1ELST_1EEEEEENSA_6LayoutISE_NSB_IJNSC_ILi0EEESX_SX_EEEEENSB_IJNSA_10UnderscoreES10_S10_EEEEENS7_6detail26Sm90ImplicitGemmTileTraitsINSA_20SM90_TMA_LOAD_IM2COLENSA_14ComposedLayoutINSA_7SwizzleILi3ELi4ELi3EEENSA_18smem_ptr_flag_bitsILi16EEENSW_INSB_IJNSB_IJNSC_ILi8EEENSC_ILi32EEEEEENSB_IJSJ_SD_EEENSB_IJSD_NSC_ILi4EEEEEEEEENSB_IJNSB_IJSJ_NSC_ILi512EEEEEENSB_IJSD_SX_EEENSB_IJSX_NSC_ILi16384EEEEEEEEEEEEEvEENS14_INSA_13SM90_TMA_LOADENS16_IS18_S1A_NSW_INSB_IJNSB_IJSJ_NSC_ILi2EEEEEENSB_IJS1B_S1B_EEES1G_EEENSB_IJNSB_IJSD_NSC_ILi4096EEEEEES1J_NSB_IJSX_NSC_ILi8192EEEEEEEEEEEEEvEEEENS_8epilogue10collective6detail29Sm90TmaWarpSpecializedAdapterINS26_15DefaultEpilogueISM_NSB_IJNSB_IJlllEEESD_SX_EEES2B_NS25_6thread17LinearCombinationISM_Li1EffLNS2C_9ScaleType4KindE0ELNS_15FloatRoundStyleE2ESM_EENS_4gemm15EpilogueDefaultEEEEEvvEEEEvNT_6ParamsE:
        .type           _ZN7cutlass13device_kernelINS_4conv6kernel13ConvUniversalINS1_16ConvProblemShapeILNS1_8OperatorE1ELi2EEENS1_10collective14CollectiveConvINS1_46MainloopSm90TmaGmmaWarpSpecializedImplicitGemmILS5_1ELi4ELi2EN4cute5tupleIJNSA_1CILi1EEESD_SD_EEENS1_36KernelImplicitTmaWarpSpecializedSm90ELi1EEENSB_IJNSC_ILi256EEENSC_ILi128EEENSB_IJNSC_ILi64EEEEEEEEENS_10bfloat16_tESM_NSA_8TiledMMAINSA_8MMA_AtomIJNSA_4SM904GMMA28MMA_64x128x16_F32BF16BF16_SSILNSQ_5MajorE0ELSS_1ELNSQ_7ScaleInE1ELST_1EEEEEENSA_6LayoutISE_NSB_IJNSC_ILi0EEESX_SX_EEEEENSB_IJNSA_10UnderscoreES10_S10_EEEEENS7_6detail26Sm90ImplicitGemmTileTraitsINSA_20SM90_TMA_LOAD_IM2COLENSA_14ComposedLayoutINSA_7SwizzleILi3ELi4ELi3EEENSA_18smem_ptr_flag_bitsILi16EEENSW_INSB_IJNSB_IJNSC_ILi8EEENSC_ILi32EEEEEENSB_IJSJ_SD_EEENSB_IJSD_NSC_ILi4EEEEEEEEENSB_IJNSB_IJSJ_NSC_ILi512EEEEEENSB_IJSD_SX_EEENSB_IJSX_NSC_ILi16384EEEEEEEEEEEEEvEENS14_INSA_13SM90_TMA_LOADENS16_IS18_S1A_NSW_INSB_IJNSB_IJSJ_NSC_ILi2EEEEEENSB_IJS1B_S1B_EEES1G_EEENSB_IJNSB_IJSD_NSC_ILi4096EEEEEES1J_NSB_IJSX_NSC_ILi8192EEEEEEEEEEEEEvEEEENS_8epilogue10collective6detail29Sm90TmaWarpSpecializedAdapterINS26_15DefaultEpilogueISM_NSB_IJNSB_IJlllEEESD_SX_EEES2B_NS25_6thread17LinearCombinationISM_Li1EffLNS2C_9ScaleType4KindE0ELNS_15FloatRoundStyleE2ESM_EENS_4gemm15EpilogueDefaultEEEEEvvEEEEvNT_6ParamsE,@function
        .size           _ZN7cutlass13device_kernelINS_4conv6kernel13ConvUniversalINS1_16ConvProblemShapeILNS1_8OperatorE1ELi2EEENS1_10collective14CollectiveConvINS1_46MainloopSm90TmaGmmaWarpSpecializedImplicitGemmILS5_1ELi4ELi2EN4cute5tupleIJNSA_1CILi1EEESD_SD_EEENS1_36KernelImplicitTmaWarpSpecializedSm90ELi1EEENSB_IJNSC_ILi256EEENSC_ILi128EEENSB_IJNSC_ILi64EEEEEEEEENS_10bfloat16_tESM_NSA_8TiledMMAINSA_8MMA_AtomIJNSA_4SM904GMMA28MMA_64x128x16_F32BF16BF16_SSILNSQ_5MajorE0ELSS_1ELNSQ_7ScaleInE1ELST_1EEEEEENSA_6LayoutISE_NSB_IJNSC_ILi0EEESX_SX_EEEEENSB_IJNSA_10UnderscoreES10_S10_EEEEENS7_6detail26Sm90ImplicitGemmTileTraitsINSA_20SM90_TMA_LOAD_IM2COLENSA_14ComposedLayoutINSA_7SwizzleILi3ELi4ELi3EEENSA_18smem_ptr_flag_bitsILi16EEENSW_INSB_IJNSB_IJNSC_ILi8EEENSC_ILi32EEEEEENSB_IJSJ_SD_EEENSB_IJSD_NSC_ILi4EEEEEEEEENSB_IJNSB_IJSJ_NSC_ILi512EEEEEENSB_IJSD_SX_EEENSB_IJSX_NSC_ILi16384EEEEEEEEEEEEEvEENS14_INSA_13SM90_TMA_LOADENS16_IS18_S1A_NSW_INSB_IJNSB_IJSJ_NSC_ILi2EEEEEENSB_IJS1B_S1B_EEES1G_EEENSB_IJNSB_IJSD_NSC_ILi4096EEEEEES1J_NSB_IJSX_NSC_ILi8192EEEEEEEEEEEEEvEEEENS_8epilogue10collective6detail29Sm90TmaWarpSpecializedAdapterINS26_15DefaultEpilogueISM_NSB_IJNSB_IJlllEEESD_SX_EEES2B_NS25_6thread17LinearCombinationISM_Li1EffLNS2C_9ScaleType4KindE0ELNS_15FloatRoundStyleE2ESM_EENS_4gemm15EpilogueDefaultEEEEEvvEEEEvNT_6ParamsE,(.L_x_535 - _ZN7cutlass13device_kernelINS_4conv6kernel13ConvUniversalINS1_16ConvProblemShapeILNS1_8OperatorE1ELi2EEENS1_10collective14CollectiveConvINS1_46MainloopSm90TmaGmmaWarpSpecializedImplicitGemmILS5_1ELi4ELi2EN4cute5tupleIJNSA_1CILi1EEESD_SD_EEENS1_36KernelImplicitTmaWarpSpecializedSm90ELi1EEENSB_IJNSC_ILi256EEENSC_ILi128EEENSB_IJNSC_ILi64EEEEEEEEENS_10bfloat16_tESM_NSA_8TiledMMAINSA_8MMA_AtomIJNSA_4SM904GMMA28MMA_64x128x16_F32BF16BF16_SSILNSQ_5MajorE0ELSS_1ELNSQ_7ScaleInE1ELST_1EEEEEENSA_6LayoutISE_NSB_IJNSC_ILi0EEESX_SX_EEEEENSB_IJNSA_10UnderscoreES10_S10_EEEEENS7_6detail26Sm90ImplicitGemmTileTraitsINSA_20SM90_TMA_LOAD_IM2COLENSA_14ComposedLayoutINSA_7SwizzleILi3ELi4ELi3EEENSA_18smem_ptr_flag_bitsILi16EEENSW_INSB_IJNSB_IJNSC_ILi8EEENSC_ILi32EEEEEENSB_IJSJ_SD_EEENSB_IJSD_NSC_ILi4EEEEEEEEENSB_IJNSB_IJSJ_NSC_ILi512EEEEEENSB_IJSD_SX_EEENSB_IJSX_NSC_ILi16384EEEEEEEEEEEEEvEENS14_INSA_13SM90_TMA_LOADENS16_IS18_S1A_NSW_INSB_IJNSB_IJSJ_NSC_ILi2EEEEEENSB_IJS1B_S1B_EEES1G_EEENSB_IJNSB_IJSD_NSC_ILi4096EEEEEES1J_NSB_IJSX_NSC_ILi8192EEEEEEEEEEEEEvEEEENS_8epilogue10collective6detail29Sm90TmaWarpSpecializedAdapterINS26_15DefaultEpilogueISM_NSB_IJNSB_IJlllEEESD_SX_EEES2B_NS25_6thread17LinearCombinationISM_Li1EffLNS2C_9ScaleType4KindE0ELNS_15FloatRoundStyleE2ESM_EENS_4gemm15EpilogueDefaultEEEEEvvEEEEvNT_6ParamsE)
        .other          _ZN7cutlass13device_kernelINS_4conv6kernel13ConvUniversalINS1_16ConvProblemShapeILNS1_8OperatorE1ELi2EEENS1_10collective14CollectiveConvINS1_46MainloopSm90TmaGmmaWarpSpecializedImplicitGemmILS5_1ELi4ELi2EN4cute5tupleIJNSA_1CILi1EEESD_SD_EEENS1_36KernelImplicitTmaWarpSpecializedSm90ELi1EEENSB_IJNSC_ILi256EEENSC_ILi128EEENSB_IJNSC_ILi64EEEEEEEEENS_10bfloat16_tESM_NSA_8TiledMMAINSA_8MMA_AtomIJNSA_4SM904GMMA28MMA_64x128x16_F32BF16BF16_SSILNSQ_5MajorE0ELSS_1ELNSQ_7ScaleInE1ELST_1EEEEEENSA_6LayoutISE_NSB_IJNSC_ILi0EEESX_SX_EEEEENSB_IJNSA_10UnderscoreES10_S10_EEEEENS7_6detail26Sm90ImplicitGemmTileTraitsINSA_20SM90_TMA_LOAD_IM2COLENSA_14ComposedLayoutINSA_7SwizzleILi3ELi4ELi3EEENSA_18smem_ptr_flag_bitsILi16EEENSW_INSB_IJNSB_IJNSC_ILi8EEENSC_ILi32EEEEEENSB_IJSJ_SD_EEENSB_IJSD_NSC_ILi4EEEEEEEEENSB_IJNSB_IJSJ_NSC_ILi512EEEEEENSB_IJSD_SX_EEENSB_IJSX_NSC_ILi16384EEEEEEEEEEEEEvEENS14_INSA_13SM90_TMA_LOADENS16_IS18_S1A_NSW_INSB_IJNSB_IJSJ_NSC_ILi2EEEEEENSB_IJS1B_S1B_EEES1G_EEENSB_IJNSB_IJSD_NSC_ILi4096EEEEEES1J_NSB_IJSX_NSC_ILi8192EEEEEEEEEEEEEvEEEENS_8epilogue10collective6detail29Sm90TmaWarpSpecializedAdapterINS26_15DefaultEpilogueISM_NSB_IJNSB_IJlllEEESD_SX_EEES2B_NS25_6thread17LinearCombinationISM_Li1EffLNS2C_9ScaleType4KindE0ELNS_15FloatRoundStyleE2ESM_EENS_4gemm15EpilogueDefaultEEEEEvvEEEEvNT_6ParamsE,@"STO_CUDA_ENTRY STV_DEFAULT"
_ZN7cutlass13device_kernelINS_4conv6kernel13ConvUniversalINS1_16ConvProblemShapeILNS1_8OperatorE1ELi2EEENS1_10collective14CollectiveConvINS1_46MainloopSm90TmaGmmaWarpSpecializedImplicitGemmILS5_1ELi4ELi2EN4cute5tupleIJNSA_1CILi1EEESD_SD_EEENS1_36KernelImplicitTmaWarpSpecializedSm90ELi1EEENSB_IJNSC_ILi256EEENSC_ILi128EEENSB_IJNSC_ILi64EEEEEEEEENS_10bfloat16_tESM_NSA_8TiledMMAINSA_8MMA_AtomIJNSA_4SM904GMMA28MMA_64x128x16_F32BF16BF16_SSILNSQ_5MajorE0ELSS_1ELNSQ_7ScaleInE1ELST_1EEEEEENSA_6LayoutISE_NSB_IJNSC_ILi0EEESX_SX_EEEEENSB_IJNSA_10UnderscoreES10_S10_EEEEENS7_6detail26Sm90ImplicitGemmTileTraitsINSA_20SM90_TMA_LOAD_IM2COLENSA_14ComposedLayoutINSA_7SwizzleILi3ELi4ELi3EEENSA_18smem_ptr_flag_bitsILi16EEENSW_INSB_IJNSB_IJNSC_ILi8EEENSC_ILi32EEEEEENSB_IJSJ_SD_EEENSB_IJSD_NSC_ILi4EEEEEEEEENSB_IJNSB_IJSJ_NSC_ILi512EEEEEENSB_IJSD_SX_EEENSB_IJSX_NSC_ILi16384EEEEEEEEEEEEEvEENS14_INSA_13SM90_TMA_LOADENS16_IS18_S1A_NSW_INSB_IJNSB_IJSJ_NSC_ILi2EEEEEENSB_IJS1B_S1B_EEES1G_EEENSB_IJNSB_IJSD_NSC_ILi4096EEEEEES1J_NSB_IJSX_NSC_ILi8192EEEEEEEEEEEEEvEEEENS_8epilogue10collective6detail29Sm90TmaWarpSpecializedAdapterINS26_15DefaultEpilogueISM_NSB_IJNSB_IJlllEEESD_SX_EEES2B_NS25_6thread17LinearCombinationISM_Li1EffLNS2C_9ScaleType4KindE0ELNS_15FloatRoundStyleE2ESM_EENS_4gemm15EpilogueDefaultEEEEEvvEEEEvNT_6ParamsE:
[----:B------:R-:W0:Y:S01]  /*0000*/  LDC R1, c[0x0][0x28] ;  /* 0x00000a00ff017b82 */ /* 0x000e220000000800 */
[----:B------:R-:W1:Y:S01]  /*0010*/  S2R R4, SR_TID.X ;  /* 0x0000000000047919 */ /* 0x000e620000002100 */
[----:B------:R-:W-:Y:S01]  /*0020*/  ELECT P0, URZ, PT ;  /* 0x00000000003f782f */ /* 0x000fe20003800000 */
[----:B------:R-:W-:Y:S01]  /*0030*/  BSSY B0, `(.L_x_0) ;  /* 0x0000015000007945 */ /* 0x000fe20003800000 */
[----:B0-----:R-:W-:Y:S01]  /*0040*/  VIADD R1, R1, 0xfffffc18 ;  /* 0xfffffc1801017836 */ /* 0x001fe20000000000 */
[----:B-1----:R-:W-:-:S05]  /*0050*/  SHF.R.U32.HI R0, RZ, 0x5, R4 ;  /* 0x00000005ff007819 */ /* 0x002fca0000011604 */
[----:B------:R-:W0:Y:S02]  /*0060*/  SHFL.IDX PT, R2, R0, RZ, 0x1f ;  /* 0x00001fff00027589 */ /* 0x000e2400000e0000 */
[----:B0-----:R-:W-:Y:S02]  /*0070*/  R2UR UR4, R2 ;  /* 0x00000000020472ca */ /* 0x001fe400000e0000 */
[----:B------:R-:W-:-:S06]  /*0080*/  SHF.R.U32.HI R2, RZ, 0x7, R4 ;  /* 0x00000007ff027819 */ /* 0x000fcc0000011604 */
[----:B------:R-:W0:Y:S05]  /*0090*/  SHFL.IDX PT, R2, R2, RZ, 0x1f ;  /* 0x00001fff02027589 */ /* 0x000e2a00000e0000 */
[----:B------:R-:W-:Y:S02]  /*00a0*/  USHF.R.S32.HI UR5, URZ, 0x1f, UR4 ;  /* 0x0000001f3f057899 */ /* 0x000fe40008011404 */
[----:B------:R-:W-:Y:S02]  /*00b0*/  ISETP.NE.OR P0, PT, RZ, UR4, !P0 ;  /* 0x00000004ff007c0c */ /* 0x000fe4000c705670 */
[----:B------:R-:W-:-:S04]  /*00c0*/  ULEA.HI UR5, UR5, UR4, URZ, 0x2 ;  /* 0x0000000405057291 */ /* 0x000fc8000f8f103f */
[----:B------:R-:W-:-:S04]  /*00d0*/  ULOP3.LUT UR5, UR5, 0xfffffffc, URZ, 0xc0, !UPT ;  /* 0xfffffffc05057892 */ /* 0x000fc8000f8ec03f */
[----:B------:R-:W-:-:S03]  /*00e0*/  UIADD3 UR7, UR4, -UR5, URZ ;  /* 0x8000000504077290 */ /* 0x000fc6000fffe03f */
[----:B------:R-:W-:Y:S09]  /*00f0*/  @P0 BRA `(.L_x_1) ;  /* 0x0000000000200947 */ /* 0x000ff20003800000 */
[----:B------:R-:W-:Y:S02]  /*0100*/  ULDC.64 UR4, c[0x0][0x198] ;  /* 0x0000660000047ab9 */ /* 0x000fe40000000a00 */
[----:B------:R-:W-:Y:S02]  /*0110*/  UIADD3 UR8, UP0, UR4, 0xf0, URZ ;  /* 0x000000f004087890 */ /* 0x000fe4000ff1e03f */
[----:B------:R-:W-:Y:S02]  /*0120*/  UIADD3 UR4, UP1, UR4, 0x1f0, URZ ;  /* 0x000001f004047890 */ /* 0x000fe4000ff3e03f */
[----:B------:R-:W-:Y:S02]  /*0130*/  UIADD3.X UR9, URZ, UR5, URZ, UP0, !UPT ;  /* 0x000000053f097290 */ /* 0x000fe400087fe43f */
[----:B------:R-:W-:-:S07]  /*0140*/  UIADD3.X UR5, URZ, UR5, URZ, UP1, !UPT ;  /* 0x000000053f057290 */ /* 0x000fce0008ffe43f */
[----:B------:R1:W-:Y:S02]  /*0150*/  UTMACCTL.PF [UR8] ;  /* 0x00000000080079b9 */ /* 0x0003e40008040000 */
[----:B------:R1:W-:Y:S02]  /*0160*/  UTMACCTL.PF [UR4] ;  /* 0x00000000040079b9 */ /* 0x0003e40008040000 */
[----:B-1----:R-:W-:Y:S01]  /*0170*/  NOP ;  /* 0x0000000000007918 */ /* 0x002fe20000000000 */
.L_x_1:
[----:B------:R-:W-:Y:S05]  /*0180*/  BSYNC B0 ;  /* 0x0000000000007941 */ /* 0x000fea0003800000 */
.L_x_0:
[----:B------:R-:W1:Y:S01]  /*0190*/  SHFL.IDX PT, R0, R0, RZ, 0x1f ;  /* 0x00001fff00007589 */ /* 0x000e6200000e0000 */
[----:B0-----:R-:W-:-:S13]  /*01a0*/  R2UR UR12, R2 ;  /* 0x00000000020c72ca */ /* 0x001fda00000e0000 */
[----:B------:R-:W-:Y:S02]  /*01b0*/  ULOP3.LUT UP0, URZ, UR12, UR7, URZ, 0xfc, !UPT ;  /* 0x000000070c3f7292 */ /* 0x000fe4000f80fc3f */
[----:B------:R-:W-:Y:S02]  /*01c0*/  UISETP.NE.AND UP1, UPT, UR12, 0x1, UPT ;  /* 0x000000010c00788c */ /* 0x000fe4000bf25270 */
[----:B------:R-:W-:-:S04]  /*01d0*/  USEL UR6, URZ, 0x1, UP0 ;  /* 0x000000013f067887 */ /* 0x000fc80008000000 */
[----:B------:R-:W-:Y:S01]  /*01e0*/  USEL UR6, UR6, 0x2, UP1 ;  /* 0x0000000206067887 */ /* 0x000fe20008800000 */
[----:B-1----:R-:W-:-:S13]  /*01f0*/  ISETP.NE.AND P0, PT, R0, RZ, PT ;  /* 0x000000ff0000720c */ /* 0x002fda0003f05270 */
[----:B------:R-:W-:Y:S05]  /*0200*/  @P0 BRA `(.L_x_2) ;  /* 0x0000000000580947 */ /* 0x000fea0003800000 */
[----:B------:R-:W0:Y:S01]  /*0210*/  S2UR UR10, SR_CgaCtaId ;  /* 0x00000000000a79c3 */ /* 0x000e220000008800 */
[----:B------:R-:W-:Y:S01]  /*0220*/  UMOV UR4, 0x400 ;  /* 0x0000040000047882 */ /* 0x000fe20000000000 */
[----:B------:R-:W-:Y:S01]  /*0230*/  UMOV UR5, 0x1 ;  /* 0x0000000100057882 */ /* 0x000fe20000000000 */
[----:B------:R-:W-:Y:S01]  /*0240*/  UMOV UR8, 0x80 ;  /* 0x0000008000087882 */ /* 0x000fe20000000000 */
[----:B------:R-:W-:Y:S01]  /*0250*/  ELECT P0, URZ, PT ;  /* 0x00000000003f782f */ /* 0x000fe20003800000 */
[----:B------:R-:W-:-:S04]  /*0260*/  UIADD3 UR8, -UR8, 0x100000, URZ ;  /* 0x0010000008087890 */ /* 0x000fc8000fffe13f */
[----:B------:R-:W-:Y:S02]  /*0270*/  USHF.L.U32 UR9, UR8, 0xb, URZ ;  /* 0x0000000b08097899 */ /* 0x000fe4000800063f */
[----:B------:R-:W-:Y:S02]  /*0280*/  USHF.L.U32 UR8, UR8, 0x1, URZ ;  /* 0x0000000108087899 */ /* 0x000fe4000800063f */
[----:B0-----:R-:W-:Y:S02]  /*0290*/  ULEA UR10, UR10, UR4, 0x18 ;  /* 0x000000040a0a7291 */ /* 0x001fe4000f8ec03f */
[----:B------:R-:W-:-:S04]  /*02a0*/  UIADD3 UR4, -UR5, 0x100000, URZ ;  /* 0x0010000005047890 */ /* 0x000fc8000fffe13f */
[----:B------:R-:W-:Y:S02]  /*02b0*/  USHF.L.U32 UR5, UR4, 0xb, URZ ;  /* 0x0000000b04057899 */ /* 0x000fe4000800063f */
[----:B------:R-:W-:Y:S01]  /*02c0*/  USHF.L.U32 UR4, UR4, 0x1, URZ ;  /* 0x0000000104047899 */ /* 0x000fe2000800063f */
[----:B------:R-:W0:Y:S11]  /*02d0*/  FENCE.VIEW.ASYNC.S ;  /* 0x00000000000073c6 */ /* 0x000e360000000000 */
[----:B0-----:R0:W1:Y:S01]  /*02e0*/  SYNCS.EXCH.64 URZ, [UR10+0x30000], UR4 ;  /* 0x030000040a3f75b2 */ /* 0x0010620008000100 */
[----:B------:R0:W2:Y:S01]  /*02f0*/  SYNCS.EXCH.64 URZ, [UR10+0x30020], UR8 ;  /* 0x030020080a3f75b2 */ /* 0x0000a20008000100 */
[----:B------:R0:W3:Y:S01]  /*0300*/  SYNCS.EXCH.64 URZ, [UR10+0x30008], UR4 ;  /* 0x030008040a3f75b2 */ /* 0x0000e20008000100 */
[----:B------:R0:W4:Y:S01]  /*0310*/  SYNCS.EXCH.64 URZ, [UR10+0x30028], UR8 ;  /* 0x030028080a3f75b2 */ /* 0x0001220008000100 */
[----:B------:R0:W0:Y:S01]  /*0320*/  SYNCS.EXCH.64 URZ, [UR10+0x30010], UR4 ;  /* 0x030010040a3f75b2 */ /* 0x0000220008000100 */
[----:B------:R0:W0:Y:S01]  /*0330*/  SYNCS.EXCH.64 URZ, [UR10+0x30030], UR8 ;  /* 0x030030080a3f75b2 */ /* 0x0000220008000100 */
[----:B------:R0:W0:Y:S01]  /*0340*/  SYNCS.EXCH.64 URZ, [UR10+0x30018], UR4 ;  /* 0x030018040a3f75b2 */ /* 0x0000220008000100 */
[----:B------:R0:W0:Y:S01]  /*0350*/  SYNCS.EXCH.64 URZ, [UR10+0x30038], UR8 ;  /* 0x030038080a3f75b2 */ /* 0x0000220008000100 */
[----:B------:R-:W-:Y:S01]  /*0360*/  NOP ;  /* 0x0000000000007918 */ /* 0x000fe20000000000 */
.L_x_2:
[----:B0-----:R-:W-:Y:S01]  /*0370*/  ULDC.64 UR4, c[0x0][0x598] ;  /* 0x0001660000047ab9 */ /* 0x001fe20000000a00 */
[----:B------:R-:W-:Y:S01]  /*0380*/  NOP ;  /* 0x0000000000007918 */ /* 0x000fe20000000000 */
[----:B------:R-:W-:Y:S01]  /*0390*/  ISETP.NE.U32.AND P0, PT, RZ, UR4, PT ;  /* 0x00000004ff007c0c */ /* 0x000fe2000bf05070 */
[----:B------:R-:W-:Y:S01]  /*03a0*/  NOP ;  /* 0x0000000000007918 */ /* 0x000fe20000000000 */
[----:B------:R-:W-:Y:S01]  /*03b0*/  ULDC.64 UR20, c[0x0][0x208] ;  /* 0x0000820000147ab9 */ /* 0x000fe20000000a00 */
[----:B-1234-:R-:W-:Y:S01]  /*03c0*/  BAR.SYNC.DEFER_BLOCKING 0x0 ;  /* 0x0000000000007b1d */ /* 0x01efe20000010000 */
[----:B------:R-:W-:-:S13]  /*03d0*/  ISETP.NE.AND.EX P0, PT, RZ, UR5, PT, P0 ;  /* 0x00000005ff007c0c */ /* 0x000fda000bf05300 */
[----:B------:R-:W-:Y:S05]  /*03e0*/  @!P0 BRA `(.L_x_3) ;  /* 0x0000000000208947 */ /* 0x000fea0003800000 */
[----:B------:R-:W0:Y:S02]  /*03f0*/  LDC.64 R2, c[0x0][0x598] ;  /* 0x00016600ff027b82 */ /* 0x000e240000000a00 */
[----:B0-----:R-:W2:Y:S02]  /*0400*/  LDG.E.64 R2, desc[UR20][R2.64] ;  /* 0x0000001402027981 */ /* 0x001ea4000c1e1b00 */
[----:B--2---:R-:W-:-:S04]  /*0410*/  ISETP.NE.U32.AND P0, PT, R2, RZ, PT ;  /* 0x000000ff0200720c */ /* 0x004fc80003f05070 */
[----:B------:R-:W-:-:S13]  /*0420*/  ISETP.NE.AND.EX P0, PT, R3, RZ, PT, P0 ;  /* 0x000000ff0300720c */ /* 0x000fda0003f05300 */
[----:B------:R-:W-:Y:S05]  /*0430*/  @!P0 BRA `(.L_x_3) ;  /* 0x00000000000c8947 */ /* 0x000fea0003800000 */
[----:B------:R-:W2:Y:S02]  /*0440*/  LD.E R2, desc[UR20][R2.64] ;  /* 0x0000001402027980 */ /* 0x000ea4000c101900 */
[----:B--2---:R-:W-:Y:S01]  /*0450*/  R2UR UR11, R2 ;  /* 0x00000000020b72ca */ /* 0x004fe200000e0000 */
[----:B------:R-:W-:-:S14]  /*0460*/  BRA `(.L_x_4) ;  /* 0x0000000000247947 */ /* 0x000fdc0003800000 */
.L_x_3:
[----:B------:R-:W-:Y:S02]  /*0470*/  ULDC.64 UR4, c[0x0][0x588] ;  /* 0x0001620000047ab9 */ /* 0x000fe40000000a00 */
[----:B------:R-:W-:-:S04]  /*0480*/  ISETP.NE.U32.AND P0, PT, RZ, UR4, PT ;  /* 0x00000004ff007c0c */ /* 0x000fc8000bf05070 */
[----:B------:R-:W-:-:S13]  /*0490*/  ISETP.NE.AND.EX P0, PT, RZ, UR5, PT, P0 ;  /* 0x00000005ff007c0c */ /* 0x000fda000bf05300 */
[----:B------:R-:W-:Y:S05]  /*04a0*/  @!P0 BRA `(.L_x_5) ;  /* 0x0000000000108947 */ /* 0x000fea0003800000 */
[----:B------:R-:W0:Y:S02]  /*04b0*/  LDC.64 R2, c[0x0][0x588] ;  /* 0x00016200ff027b82 */ /* 0x000e240000000a00 */
[----:B0-----:R-:W2:Y:S02]  /*04c0*/  LDG.E R2, desc[UR20][R2.64] ;  /* 0x0000001402027981 */ /* 0x001ea4000c1e1900 */
[----:B--2---:R-:W-:Y:S01]  /*04d0*/  R2UR UR11, R2 ;  /* 0x00000000020b72ca */ /* 0x004fe200000e0000 */
[----:B------:R-:W-:-:S14]  /*04e0*/  BRA `(.L_x_4) ;  /* 0x0000000000047947 */ /* 0x000fdc0003800000 */
.L_x_5:
[----:B------:R-:W-:-:S05]  /*04f0*/  ULDC UR11, c[0x0][0x580] ;  /* 0x00016000000b7ab9 */ /* 0x000fca0000000800 */
.L_x_4:
[----:B------:R-:W-:Y:S02]  /*0500*/  ULDC.64 UR4, c[0x0][0x5a0] ;  /* 0x0001680000047ab9 */ /* 0x000fe40000000a00 */
[----:B------:R-:W-:-:S04]  /*0510*/  ISETP.NE.U32.AND P0, PT, RZ, UR4, PT ;  /* 0x00000004ff007c0c */ /* 0x000fc8000bf05070 */
        /* <DEDUP_REMOVED lines=10> */
.L_x_6:
        /* <DEDUP_REMOVED lines=8> */
.L_x_8:
[----:B------:R-:W-:-:S05]  /*0640*/  ULDC UR22, c[0x0][0x584] ;  /* 0x0001610000167ab9 */ /* 0x000fca0000000800 */
.L_x_7:
[----:B------:R-:W-:Y:S01]  /*0650*/  ULDC UR4, c[0x0][0x3c4] ;  /* 0x0000f10000047ab9 */ /* 0x000fe20000000800 */
[----:B------:R-:W-:Y:S01]  /*0660*/  ISETP.NE.AND P0, PT, RZ, UR12, PT ;  /* 0x0000000cff007c0c */ /* 0x000fe2000bf05270 */
[----:B------:R-:W-:Y:S01]  /*0670*/  UIADD3 UR4, UR4, 0x3f, URZ ;  /* 0x0000003f04047890 */ /* 0x000fe2000fffe03f */
[----:B------:R-:W-:-:S03]  /*0680*/  ULDC.64 UR32, c[0x0][0x3c8] ;  /* 0x0000f20000207ab9 */ /* 0x000fc60000000a00 */
[----:B------:R-:W-:-:S04]  /*0690*/  USHF.R.S32.HI UR5, URZ, 0x1f, UR4 ;  /* 0x0000001f3f057899 */ /* 0x000fc80008011404 */
[----:B------:R-:W-:-:S04]  /*06a0*/  ULEA.HI UR4, UR5, UR4, URZ, 0x6 ;  /* 0x0000000405047291 */ /* 0x000fc8000f8f303f */
[----:B------:R-:W-:-:S04]  /*06b0*/  USHF.R.S32.HI UR4, URZ, 0x6, UR4 ;  /* 0x000000063f047899 */ /* 0x000fc80008011404 */
[----:B------:R-:W-:-:S04]  /*06c0*/  UIMAD UR5, UR4, UR32, URZ ;  /* 0x00000020040572a4 */ /* 0x000fc8000f8e023f */
[----:B------:R-:W-:Y:S01]  /*06d0*/  UIMAD UR5, UR5, UR33, URZ ;  /* 0x00000021050572a4 */ /* 0x000fe2000f8e023f */
[----:B------:R-:W-:Y:S11]  /*06e0*/  @!P0 BRA `(.L_x_9) ;  /* 0x0000015800508947 */ /* 0x000ff60003800000 */
[----:B------:R-:W-:-:S06]  /*06f0*/  UISETP.NE.AND UP0, UPT, UR12, 0x1, UPT ;  /* 0x000000010c00788c */ /* 0x000fcc000bf05270 */
[----:B------:R-:W-:-:S13]  /*0700*/  PLOP3.LUT P0, PT, PT, PT, UP0, 0x80, 0x0 ;  /* 0x000000000000781c */ /* 0x000fda0003f0f008 */
[----:B------:R-:W-:Y:S05]  /*0710*/  @P0 EXIT ;  /* 0x000000000000094d */ /* 0x000fea0003800000 */
[----:B------:R0:W-:Y:S01]  /*0720*/  STL [R1], RZ ;  /* 0x000000ff01007387 */ /* 0x0001e20000100800 */
[----:B------:R-:W-:Y:S01]  /*0730*/  UISETP.GE.AND UP0, UPT, UR5, 0x1, UPT ;  /* 0x000000010500788c */ /* 0x000fe2000bf06270 */
[----:B------:R-:W-:Y:S01]  /*0740*/  CS2R R86, SRZ ;  /* 0x0000000000567805 */ /* 0x000fe2000001ff00 */
[----:B------:R-:W-:Y:S01]  /*0750*/  UMOV UR4, URZ ;  /* 0x0000003f00047c82 */ /* 0x000fe20008000000 */
[----:B------:R0:W-:Y:S01]  /*0760*/  STL [R1+0x4], RZ ;  /* 0x000004ff01007387 */ /* 0x0001e20000100800 */
[----:B------:R-:W-:Y:S02]  /*0770*/  CS2R R152, SRZ ;  /* 0x0000000000987805 */ /* 0x000fe4000001ff00 */
[----:B------:R-:W-:Y:S02]  /*0780*/  CS2R R154, SRZ ;  /* 0x00000000009a7805 */ /* 0x000fe4000001ff00 */
[----:B------:R-:W-:Y:S01]  /*0790*/  PLOP3.LUT P0, PT, PT, PT, UP0, 0x80, 0x0 ;  /* 0x000000000000781c */ /* 0x000fe20003f0f008 */
[----:B------:R0:W-:Y:S01]  /*07a0*/  STL [R1+0x8], RZ ;  /* 0x000008ff01007387 */ /* 0x0001e20000100800 */
[----:B------:R-:W-:-:S02]  /*07b0*/  CS2R R156, SRZ ;  /* 0x00000000009c7805 */ /* 0x000fc4000001ff00 */
[----:B------:R-:W-:Y:S02]  /*07c0*/  CS2R R158, SRZ ;  /* 0x00000000009e7805 */ /* 0x000fe4000001ff00 */
[----:B------:R-:W-:Y:S01]  /*07d0*/  CS2R R160, SRZ ;  /* 0x0000000000a07805 */ /* 0x000fe2000001ff00 */
[----:B------:R0:W-:Y:S01]  /*07e0*/  STL [R1+0xc], RZ ;  /* 0x00000cff01007387 */ /* 0x0001e20000100800 */
[----:B------:R-:W-:Y:S02]  /*07f0*/  CS2R R162, SRZ ;  /* 0x0000000000a27805 */ /* 0x000fe4000001ff00 */
[----:B------:R-:W-:Y:S02]  /*0800*/  CS2R R164, SRZ ;  /* 0x0000000000a47805 */ /* 0x000fe4000001ff00 */
[----:B------:R-:W-:Y:S01]  /*0810*/  CS2R R166, SRZ ;  /* 0x0000000000a67805 */ /* 0x000fe2000001ff00 */
        /* <DEDUP_REMOVED lines=116> */
[----:B------:R0:W-:Y:S04]  /*0f60*/  STL [R1+0x84], RZ ;  /* 0x000084ff01007387 */ /* 0x0001e80000100800 */
        /* <DEDUP_REMOVED lines=29> */
[----:B------:R0:W-:Y:S01]  /*1140*/  STL [R1+0xfc], RZ ;  /* 0x0000fcff01007387 */ /* 0x0001e20000100800 */
[----:B------:R-:W-:Y:S05]  /*1150*/  @!P0 BRA `(.L_x_10) ;  /* 0x0000002000dc8947 */ /* 0x000fea0003800000 */
[----:B------:R-:W-:-:S04]  /*1160*/  ULOP3.LUT UR4, UR6, 0x1, URZ, 0xfc, !UPT ;  /* 0x0000000106047892 */ /* 0x000fc8000f8efc3f */
[----:B------:R-:W-:-:S06]  /*1170*/  UISETP.NE.AND UP0, UPT, UR4, 0x3, UPT ;  /* 0x000000030400788c */ /* 0x000fcc000bf05270 */
[----:B------:R-:W-:-:S13]  /*1180*/  PLOP3.LUT P1, PT, PT, PT, UP0, 0x80, 0x0 ;  /* 0x000000000000781c */ /* 0x000fda0003f2f008 */
[----:B------:R-:W-:Y:S05]  /*1190*/  @!P1 BRA `(.L_x_11) ;  /* 0x0000000000049947 */ /* 0x000fea0003800000 */
[----:B------:R-:W-:Y:S01]  /*11a0*/  BPT.TRAP 0x1 ;  /* 0x000000040000795c */ /* 0x000fe20000300000 */
.L_x_11:
[----:B------:R-:W1:Y:S01]  /*11b0*/  S2UR UR7, SR_CgaCtaId ;  /* 0x00000000000779c3 */ /* 0x000e620000008800 */
[----:B------:R-:W-:Y:S01]  /*11c0*/  SHF.L.U32 R0, RZ, 0x1f, RZ ;  /* 0x0000001fff007819 */ /* 0x000fe200000006ff */
[----:B------:R-:W-:Y:S02]  /*11d0*/  UMOV UR4, 0x400 ;  /* 0x0000040000047882 */ /* 0x000fe40000000000 */
[----:B-1----:R-:W-:-:S12]  /*11e0*/  ULEA UR4, UR7, UR4, 0x18 ;  /* 0x0000000407047291 */ /* 0x002fd8000f8ec03f */
.L_x_12:
[----:B-1----:R-:W-:-:S04]  /*11f0*/  IMAD.U32 R3, RZ, RZ, UR4 ;  /* 0x00000004ff037e24 */ /* 0x002fc8000f8e00ff */
[----:B------:R1:W2:Y:S03]  /*1200*/  SYNCS.PHASECHK.TRANS64.TRYWAIT P1, [R3+URZ+0x30000], R0 ;  /* 0x03000000030075a7 */ /* 0x0002a6000802017f */
[----:B--2---:R-:W-:Y:S05]  /*1210*/  @!P1 NANOSLEEP.SYNCS 0x989680 ;  /* 0x009896800000995d */ /* 0x004fea0003900000 */
[----:B------:R-:W2:Y:S02]  /*1220*/  @!P1 SYNCS.PHASECHK.TRANS64 P1, [R3+URZ+0x30000], R0 ;  /* 0x03000000030095a7 */ /* 0x000ea4000802007f */
[----:B--2---:R-:W-:Y:S05]  /*1230*/  @!P1 BRA `(.L_x_12) ;  /* 0xfffffffc00ec9947 */ /* 0x004fea000383ffff */
[----:B------:R-:W-:Y:S01]  /*1240*/  UIADD3 UR7, UR4, 0x20000, URZ ;  /* 0x0002000004077890 */ /* 0x000fe2000fffe03f */
[----:B------:R-:W-:Y:S01]  /*1250*/  WARPGROUP.ARRIVE ;  /* 0x00000000000079c5 */ /* 0x000fe20000000000 */
[----:B------:R-:W-:Y:S02]  /*1260*/  USHF.R.U32.HI UR4, URZ, 0x4, UR4 ;  /* 0x000000043f047899 */ /* 0x000fe40008011604 */
[----:B------:R-:W-:Y:S02]  /*1270*/  USHF.R.U32.HI UR7, URZ, 0x4, UR7 ;  /* 0x000000043f077899 */ /* 0x000fe40008011607 */
[----:B------:R-:W-:Y:S02]  /*1280*/  ULOP3.LUT UR4, UR4, 0x3fff, URZ, 0xc0, !UPT ;  /* 0x00003fff04047892 */ /* 0x000fe4000f8ec03f */
[----:B------:R-:W-:Y:S02]  /*1290*/  ULOP3.LUT UR7, UR7, 0x3fff, URZ, 0xc0, !UPT ;  /* 0x00003fff07077892 */ /* 0x000fe4000f8ec03f */
[----:B------:R-:W-:-:S02]  /*12a0*/  ULOP3.LUT UR4, UR4, 0x10000, URZ, 0xfc, !UPT ;  /* 0x0001000004047892 */ /* 0x000fc4000f8efc3f */
[----:B------:R-:W-:Y:S01]  /*12b0*/  ULOP3.LUT UR8, UR7, 0x2000000, URZ, 0xfc, !UPT ;  /* 0x0200000007087892 */ /* 0x000fe2000f8efc3f */
[----:B------:R-:W-:Y:S01]  /*12c0*/  UMOV UR13, 0x40000040 ;  /* 0x40000040000d7882 */ /* 0x000fe20000000000 */
[----:B------:R-:W-:-:S03]  /*12d0*/  UMOV UR15, 0x40000040 ;  /* 0x40000040000f7882 */ /* 0x000fc60000000000 */
[----:B------:R-:W-:Y:S02]  /*12e0*/  UMOV UR12, UR4 ;  /* 0x00000004000c7c82 */ /* 0x000fe40008000000 */
[----:B------:R-:W-:Y:S02]  /*12f0*/  UMOV UR14, UR8 ;  /* 0x00000008000e7c82 */ /* 0x000fe40008000000 */
[----:B------:R-:W-:Y:S01]  /*1300*/  HGMMA.64x128x16.F32.BF16 R68, gdesc[UR12].tnspB, RZ, !UPT, gsb0 ;  /* 0x41e000000c4479f0 */ /* 0x000fe2000c0018ff */
[----:B------:R-:W-:Y:S01]  /*1310*/  UIADD3 UR12, UR4, 0x200, URZ ;  /* 0x00000200040c7890 */ /* 0x000fe2000fffe03f */
[----:B------:R-:W-:Y:S01]  /*1320*/  UMOV UR13, 0x40000040 ;  /* 0x40000040000d7882 */ /* 0x000fe20000000000 */
[----:B------:R-:W-:Y:S02]  /*1330*/  WARPGROUP.DEPBAR.LE gsb0, 0x0 ;  /* 0x00008000000079c5 */ /* 0x000fe40000010000 */
[----:B------:R-:W-:Y:S01]  /*1340*/  WARPGROUP.ARRIVE ;  /* 0x00000000000079c5 */ /* 0x000fe20000000000 */
[----:B------:R-:W-:Y:S01]  /*1350*/  IMAD.MOV.U32 R44, RZ, RZ, R88 ;  /* 0x000000ffff2c7224 */ /* 0x000fe200078e0058 */
[----:B------:R-:W-:Y:S01]  /*1360*/  MOV R43, R89 ;  /* 0x00000059002b7202 */ /* 0x000fe20000000f00 */
[----:B------:R-:W-:Y:S01]  /*1370*/  IMAD.MOV.U32 R42, RZ, RZ, R90 ;  /* 0x000000ffff2a7224 */ /* 0x000fe200078e005a */
[----:B------:R-:W-:Y:S01]  /*1380*/  MOV R37, R95 ;  /* 0x0000005f00257202 */ /* 0x000fe20000000f00 */
[----:B------:R-:W-:-:S02]  /*1390*/  IMAD.MOV.U32 R41, RZ, RZ, R91 ;  /* 0x000000ffff297224 */ /* 0x000fc400078e005b */
[----:B------:R-:W-:Y:S01]  /*13a0*/  HGMMA.64x128x16.F32.BF16 R152, gdesc[UR12].tnspB, RZ, !UPT, gsb0 ;  /* 0x41e000000c9879f0 */ /* 0x000fe2000c0018ff */
[----:B------:R-:W-:Y:S01]  /*13b0*/  UIADD3 UR12, UR4, 0x400, URZ ;  /* 0x00000400040c7890 */ /* 0x000fe2000fffe03f */
[----:B------:R-:W-:Y:S01]  /*13c0*/  IMAD.MOV.U32 R40, RZ, RZ, R92 ;  /* 0x000000ffff287224 */ /* 0x000fe200078e005c */
[----:B------:R-:W-:Y:S01]  /*13d0*/  MOV R31, R101 ;  /* 0x00000065001f7202 */ /* 0x000fe20000000f00 */
        /* <DEDUP_REMOVED lines=9> */
[----:B-1----:R-:W-:Y:S01]  /*1470*/  MOV R0, R131 ;  /* 0x0000008300007202 */ /* 0x002fe20000000f00 */
[----:B------:R-:W-:Y:S01]  /*1480*/  IMAD.MOV.U32 R33, RZ, RZ, R99 ;  /* 0x000000ffff217224 */ /* 0x000fe200078e0063 */
[----:B------:R-:W-:Y:S01]  /*1490*/  UMOV UR13, 0x40000040 ;  /* 0x40000040000d7882 */ /* 0x000fe20000000000 */
        /* <DEDUP_REMOVED lines=10> */
[----:B------:R-:W-:-:S02]  /*1540*/  IMAD.MOV.U32 R26, RZ, RZ, R106 ;  /* 0x000000ffff1a7224 */ /* 0x000fc400078e006a */
[----:B------:R-:W-:Y:S02]  /*1550*/  IMAD.MOV.U32 R24, RZ, RZ, R108 ;  /* 0x000000ffff187224 */ /* 0x000fe400078e006c */
[----:B------:R-:W-:Y:S02]  /*1560*/  IMAD.MOV.U32 R23, RZ, RZ, R109 ;  /* 0x000000ffff177224 */ /* 0x000fe400078e006d */
[----:B------:R-:W-:Y:S02]  /*1570*/  IMAD.MOV.U32 R22, RZ, RZ, R110 ;  /* 0x000000ffff167224 */ /* 0x000fe400078e006e */
[----:B------:R-:W-:Y:S01]  /*1580*/  IMAD.MOV.U32 R21, RZ, RZ, R111 ;  /* 0x000000ffff157224 */ /* 0x000fe200078e006f */
[----:B------:R-:W-:Y:S01]  /*1590*/  MOV R229, R23 ;  /* 0x0000001700e57202 */ /* 0x000fe20000000f00 */
[----:B------:R-:W-:Y:S02]  /*15a0*/  IMAD.MOV.U32 R20, RZ, RZ, R112 ;  /* 0x000000ffff147224 */ /* 0x000fe400078e0070 */
[----:B------:R-:W-:-:S02]  /*15b0*/  IMAD.MOV.U32 R18, RZ, RZ, R114 ;  /* 0x000000ffff127224 */ /* 0x000fc400078e0072 */
[----:B------:R-:W-:Y:S02]  /*15c0*/  IMAD.MOV.U32 R17, RZ, RZ, R115 ;  /* 0x000000ffff117224 */ /* 0x000fe400078e0073 */
[----:B------:R-:W-:Y:S02]  /*15d0*/  IMAD.MOV.U32 R16, RZ, RZ, R116 ;  /* 0x000000ffff107224 */ /* 0x000fe400078e0074 */
[----:B------:R-:W-:Y:S01]  /*15e0*/  IMAD.MOV.U32 R15, RZ, RZ, R117 ;  /* 0x000000ffff0f7224 */ /* 0x000fe200078e0075 */
[----:B------:R-:W-:Y:S01]  /*15f0*/  MOV R235, R17 ;  /* 0x0000001100eb7202 */ /* 0x000fe20000000f00 */
[----:B------:R-:W-:Y:S02]  /*1600*/  IMAD.MOV.U32 R14, RZ, RZ, R118 ;  /* 0x000000ffff0e7224 */ /* 0x000fe400078e0076 */
[----:B------:R-:W-:Y:S02]  /*1610*/  IMAD.MOV.U32 R12, RZ, RZ, R120 ;  /* 0x000000ffff0c7224 */ /* 0x000fe400078e0078 */
[----:B------:R-:W-:-:S02]  /*1620*/  IMAD.MOV.U32 R11, RZ, RZ, R121 ;  /* 0x000000ffff0b7224 */ /* 0x000fc400078e0079 */
[----:B------:R-:W-:Y:S02]  /*1630*/  IMAD.MOV.U32 R10, RZ, RZ, R122 ;  /* 0x000000ffff0a7224 */ /* 0x000fe400078e007a */
[----:B------:R-:W-:Y:S01]  /*1640*/  IMAD.MOV.U32 R9, RZ, RZ, R123 ;  /* 0x000000ffff097224 */ /* 0x000fe200078e007b */
[----:B------:R-:W-:Y:S01]  /*1650*/  MOV R241, R11 ;  /* 0x0000000b00f17202 */ /* 0x000fe20000000f00 */
[----:B------:R-:W-:Y:S02]  /*1660*/  IMAD.MOV.U32 R8, RZ, RZ, R124 ;  /* 0x000000ffff087224 */ /* 0x000fe400078e007c */
[----:B------:R-:W-:Y:S02]  /*1670*/  IMAD.MOV.U32 R6, RZ, RZ, R126 ;  /* 0x000000ffff067224 */ /* 0x000fe400078e007e */
[----:B------:R-:W-:Y:S02]  /*1680*/  IMAD.MOV.U32 R5, RZ, RZ, R127 ;  /* 0x000000ffff057224 */ /* 0x000fe400078e007f */
[----:B------:R-:W-:-:S02]  /*1690*/  IMAD.MOV.U32 R4, RZ, RZ, R128 ;  /* 0x000000ffff047224 */ /* 0x000fc400078e0080 */
[----:B------:R-:W-:Y:S01]  /*16a0*/  IMAD.MOV.U32 R3, RZ, RZ, R129 ;  /* 0x000000ffff037224 */ /* 0x000fe200078e0081 */
[----:B------:R-:W-:Y:S01]  /*16b0*/  MOV R247, R5 ;  /* 0x0000000500f77202 */ /* 0x000fe20000000f00 */
[----:B------:R-:W-:Y:S02]  /*16c0*/  IMAD.MOV.U32 R2, RZ, RZ, R130 ;  /* 0x000000ffff027224 */ /* 0x000fe400078e0082 */
[----:B------:R-:W-:Y:S02]  /*16d0*/  IMAD.MOV.U32 R64, RZ, RZ, R68 ;  /* 0x000000ffff407224 */ /* 0x000fe400078e0044 */
[----:B------:R-:W-:Y:S02]  /*16e0*/  IMAD.MOV.U32 R63, RZ, RZ, R69 ;  /* 0x000000ffff3f7224 */ /* 0x000fe400078e0045 */
[----:B------:R-:W-:Y:S02]  /*16f0*/  IMAD.MOV.U32 R62, RZ, RZ, R70 ;  /* 0x000000ffff3e7224 */ /* 0x000fe400078e0046 */
[----:B------:R-:W-:-:S02]  /*1700*/  IMAD.MOV.U32 R60, RZ, RZ, R72 ;  /* 0x000000ffff3c7224 */ /* 0x000fc400078e0048 */
[----:B------:R-:W-:Y:S02]  /*1710*/  IMAD.MOV.U32 R59, RZ, RZ, R73 ;  /* 0x000000ffff3b7224 */ /* 0x000fe400078e0049 */
        /* <DEDUP_REMOVED lines=27> */
[----:B------:R-:W-:Y:S01]  /*18d0*/  IMAD.MOV.U32 R234, RZ, RZ, R18 ;  /* 0x000000ffffea7224 */ /* 0x000fe200078e0012 */
[----:B------:R-:W-:Y:S02]  /*18e0*/  WARPGROUP.DEPBAR.LE gsb0, 0x0 ;  /* 0x00008000000079c5 */ /* 0x000fe40000010000 */
[----:B------:R-:W-:Y:S01]  /*18f0*/  WARPGROUP.ARRIVE ;  /* 0x00000000000079c5 */ /* 0x000fe20000000000 */
[----:B------:R1:W-:Y:S01]  /*1900*/  STL.64 [R1+0x2d8], R214 ;  /* 0x0002d8d601007387 */ /* 0x0003e20000100a00 */
[----:B------:R-:W-:-:S02]  /*1910*/  IMAD.MOV.U32 R236, RZ, RZ, R16 ;  /* 0x000000ffffec7224 */ /* 0x000fc400078e0010 */
[----:B------:R-:W-:Y:S01]  /*1920*/  IMAD.MOV.U32 R237, RZ, RZ, R15 ;  /* 0x000000ffffed7224 */ /* 0x000fe200078e000f */
[----:B------:R2:W-:Y:S01]  /*1930*/  STL.64 [R1+0x2d0], R212 ;  /* 0x0002d0d401007387 */ /* 0x0005e20000100a00 */
[----:B------:R-:W-:Y:S01]  /*1940*/  HGMMA.64x128x16.F32.BF16 R88, gdesc[UR12].tnspB, RZ, !UPT, gsb0 ;  /* 0x41e000000c5879f0 */ /* 0x000fe2000c0018ff */
[----:B------:R-:W-:Y:S01]  /*1950*/  UIADD3 UR12, UR4, 0x600, URZ ;  /* 0x00000600040c7890 */ /* 0x000fe2000fffe03f */
[----:B------:R-:W-:Y:S01]  /*1960*/  IMAD.MOV.U32 R238, RZ, RZ, R14 ;  /* 0x000000ffffee7224 */ /* 0x000fe200078e000e */
[----:B------:R3:W-:Y:S01]  /*1970*/  STL.64 [R1+0x2c8], R210 ;  /* 0x0002c8d201007387 */ /* 0x0007e20000100a00 */
[----:B------:R-:W-:Y:S01]  /*1980*/  UMOV UR13, 0x40000040 ;  /* 0x40000040000d7882 */ /* 0x000fe20000000000 */
[----:B------:R-:W-:Y:S02]  /*1990*/  IMAD.MOV.U32 R239, RZ, RZ, R13 ;  /* 0x000000ffffef7224 */ /* 0x000fe400078e000d */
[----:B------:R4:W-:Y:S01]  /*19a0*/  STL.64 [R1+0x2c0], R208 ;  /* 0x0002c0d001007387 */ /* 0x0009e20000100a00 */
[----:B-1----:R-:W-:-:S02]  /*19b0*/  IMAD.MOV.U32 R214, RZ, RZ, R38 ;  /* 0x000000ffffd67224 */ /* 0x002fc400078e0026 */
[----:B------:R-:W-:Y:S01]  /*19c0*/  IMAD.MOV.U32 R215, RZ, RZ, R37 ;  /* 0x000000ffffd77224 */ /* 0x000fe200078e0025 */
[----:B------:R1:W-:Y:S01]  /*19d0*/  STL.64 [R1+0x2b8], R206 ;  /* 0x0002b8ce01007387 */ /* 0x0003e20000100a00 */
[----:B--2---:R-:W-:Y:S02]  /*19e0*/  IMAD.MOV.U32 R212, RZ, RZ, R40 ;  /* 0x000000ffffd47224 */ /* 0x004fe400078e0028 */
[----:B------:R-:W-:Y:S01]  /*19f0*/  IMAD.MOV.U32 R213, RZ, RZ, R39 ;  /* 0x000000ffffd57224 */ /* 0x000fe200078e0027 */
[----:B------:R2:W-:Y:S01]  /*1a00*/  STL.64 [R1+0x2b0], R204 ;  /* 0x0002b0cc01007387 */ /* 0x0005e20000100a00 */
[----:B---3--:R-:W-:Y:S01]  /*1a10*/  IMAD.MOV.U32 R210, RZ, RZ, R42 ;  /* 0x000000ffffd27224 */ /* 0x008fe200078e002a */
[----:B------:R-:W-:Y:S01]  /*1a20*/  MOV R211, R41 ;  /* 0x0000002900d37202 */ /* 0x000fe20000000f00 */
[----:B------:R-:W-:Y:S01]  /*1a30*/  IMAD.MOV.U32 R240, RZ, RZ, R12 ;  /* 0x000000fffff07224 */ /* 0x000fe200078e000c */
[----:B------:R3:W-:Y:S01]  /*1a40*/  STL.64 [R1+0x2a8], R202 ;  /* 0x0002a8ca01007387 */ /* 0x0007e20000100a00 */
[----:B----4-:R-:W-:-:S02]  /*1a50*/  IMAD.MOV.U32 R208, RZ, RZ, R44 ;  /* 0x000000ffffd07224 */ /* 0x010fc400078e002c */
[----:B------:R-:W-:Y:S01]  /*1a60*/  IMAD.MOV.U32 R209, RZ, RZ, R43 ;  /* 0x000000ffffd17224 */ /* 0x000fe200078e002b */
[----:B------:R4:W-:Y:S01]  /*1a70*/  STL.64 [R1+0x2a0], R200 ;  /* 0x0002a0c801007387 */ /* 0x0009e20000100a00 */
[----:B-1----:R-:W-:Y:S02]  /*1a80*/  IMAD.MOV.U32 R206, RZ, RZ, R46 ;  /* 0x000000ffffce7224 */ /* 0x002fe400078e002e */
[----:B------:R-:W-:Y:S01]  /*1a90*/  IMAD.MOV.U32 R207, RZ, RZ, R45 ;  /* 0x000000ffffcf7224 */ /* 0x000fe200078e002d */
[----:B------:R1:W-:Y:S01]  /*1aa0*/  STL.64 [R1+0x298], R198 ;  /* 0x000298c601007387 */ /* 0x0003e20000100a00 */
[----:B--2---:R-:W-:Y:S01]  /*1ab0*/  IMAD.MOV.U32 R204, RZ, RZ, R48 ;  /* 0x000000ffffcc7224 */ /* 0x004fe200078e0030 */
[----:B------:R-:W-:Y:S01]  /*1ac0*/  MOV R205, R47 ;  /* 0x0000002f00cd7202 */ /* 0x000fe20000000f00 */
[----:B------:R-:W-:Y:S01]  /*1ad0*/  IMAD.MOV.U32 R242, RZ, RZ, R10 ;  /* 0x000000fffff27224 */ /* 0x000fe200078e000a */
[----:B------:R2:W-:Y:S01]  /*1ae0*/  STL.64 [R1+0x290], R196 ;  /* 0x000290c401007387 */ /* 0x0005e20000100a00 */
[----:B---3--:R-:W-:-:S02]  /*1af0*/  IMAD.MOV.U32 R202, RZ, RZ, R50 ;  /* 0x000000ffffca7224 */ /* 0x008fc400078e0032 */
[----:B------:R-:W-:Y:S01]  /*1b00*/  IMAD.MOV.U32 R203, RZ, RZ, R49 ;  /* 0x000000ffffcb7224 */ /* 0x000fe200078e0031 */
[----:B------:R3:W-:Y:S01]  /*1b10*/  STL.64 [R1+0x288], R194 ;  /* 0x000288c201007387 */ /* 0x0007e20000100a00 */
[----:B----4-:R-:W-:Y:S02]  /*1b20*/  IMAD.MOV.U32 R200, RZ, RZ, R52 ;  /* 0x000000ffffc87224 */ /* 0x010fe400078e0034 */
[----:B------:R-:W-:Y:S01]  /*1b30*/  IMAD.MOV.U32 R201, RZ, RZ, R51 ;  /* 0x000000ffffc97224 */ /* 0x000fe200078e0033 */
[----:B------:R4:W-:Y:S01]  /*1b40*/  STL.64 [R1+0x280], R192 ;  /* 0x000280c001007387 */ /* 0x0009e20000100a00 */
[----:B-1----:R-:W-:Y:S01]  /*1b50*/  IMAD.MOV.U32 R198, RZ, RZ, R54 ;  /* 0x000000ffffc67224 */ /* 0x002fe200078e0036 */
[----:B------:R-:W-:Y:S01]  /*1b60*/  MOV R199, R53 ;  /* 0x0000003500c77202 */ /* 0x000fe20000000f00 */
[----:B------:R-:W-:Y:S01]  /*1b70*/  IMAD.MOV.U32 R243, RZ, RZ, R9 ;  /* 0x000000fffff37224 */ /* 0x000fe200078e0009 */
[----:B------:R1:W-:Y:S01]  /*1b80*/  STL.64 [R1+0x278], R190 ;  /* 0x000278be01007387 */ /* 0x0003e20000100a00 */
[----:B--2---:R-:W-:-:S02]  /*1b90*/  IMAD.MOV.U32 R196, RZ, RZ, R56 ;  /* 0x000000ffffc47224 */ /* 0x004fc400078e0038 */
[----:B------:R-:W-:Y:S01]  /*1ba0*/  IMAD.MOV.U32 R197, RZ, RZ, R55 ;  /* 0x000000ffffc57224 */ /* 0x000fe200078e0037 */
[----:B------:R2:W-:Y:S01]  /*1bb0*/  STL.64 [R1+0x270], R188 ;  /* 0x000270bc01007387 */ /* 0x0005e20000100a00 */
[----:B---3--:R-:W-:Y:S02]  /*1bc0*/  IMAD.MOV.U32 R194, RZ, RZ, R58 ;  /* 0x000000ffffc27224 */ /* 0x008fe400078e003a */
[----:B------:R-:W-:Y:S01]  /*1bd0*/  IMAD.MOV.U32 R195, RZ, RZ, R57 ;  /* 0x000000ffffc37224 */ /* 0x000fe200078e0039 */
[----:B----4-:R-:W-:Y:S01]  /*1be0*/  MOV R193, R59 ;  /* 0x0000003b00c17202 */ /* 0x010fe20000000f00 */
[----:B------:R-:W-:Y:S02]  /*1bf0*/  IMAD.MOV.U32 R192, RZ, RZ, R60 ;  /* 0x000000ffffc07224 */ /* 0x000fe400078e003c */
[----:B------:R-:W-:Y:S02]  /*1c00*/  IMAD.MOV.U32 R244, RZ, RZ, R8 ;  /* 0x000000fffff47224 */ /* 0x000fe400078e0008 */
[----:B-1----:R-:W-:-:S02]  /*1c10*/  IMAD.MOV.U32 R190, RZ, RZ, R62 ;  /* 0x000000ffffbe7224 */ /* 0x002fc400078e003e */
[----:B------:R-:W-:Y:S02]  /*1c20*/  IMAD.MOV.U32 R191, RZ, RZ, R61 ;  /* 0x000000ffffbf7224 */ /* 0x000fe400078e003d */
[----:B--2---:R-:W-:Y:S02]  /*1c30*/  IMAD.MOV.U32 R188, RZ, RZ, R64 ;  /* 0x000000ffffbc7224 */ /* 0x004fe400078e0040 */
[----:B------:R-:W-:Y:S02]  /*1c40*/  IMAD.MOV.U32 R189, RZ, RZ, R63 ;  /* 0x000000ffffbd7224 */ /* 0x000fe400078e003f */
[----:B------:R-:W-:Y:S02]  /*1c50*/  IMAD.MOV.U32 R245, RZ, RZ, R7 ;  /* 0x000000fffff57224 */ /* 0x000fe400078e0007 */
[----:B------:R-:W-:Y:S02]  /*1c60*/  IMAD.MOV.U32 R246, RZ, RZ, R6 ;  /* 0x000000fffff67224 */ /* 0x000fe400078e0006 */
[----:B------:R-:W-:-:S02]  /*1c70*/  IMAD.MOV.U32 R248, RZ, RZ, R4 ;  /* 0x000000fffff87224 */ /* 0x000fc400078e0004 */
[----:B------:R-:W-:Y:S02]  /*1c80*/  IMAD.MOV.U32 R249, RZ, RZ, R3 ;  /* 0x000000fffff97224 */ /* 0x000fe400078e0003 */
[----:B------:R-:W-:Y:S02]  /*1c90*/  IMAD.MOV.U32 R250, RZ, RZ, R2 ;  /* 0x000000fffffa7224 */ /* 0x000fe400078e0002 */
[----:B------:R-:W-:Y:S01]  /*1ca0*/  IMAD.MOV.U32 R251, RZ, RZ, R0 ;  /* 0x000000fffffb7224 */ /* 0x000fe200078e0000 */
[----:B------:R-:W-:Y:S02]  /*1cb0*/  WARPGROUP.DEPBAR.LE gsb0, 0x0 ;  /* 0x00008000000079c5 */ /* 0x000fe40000010000 */
[----:B------:R-:W-:-:S06]  /*1cc0*/  WARPGROUP.ARRIVE ;  /* 0x00000000000079c5 */ /* 0x000fcc0000000000 */
[----:B------:R-:W-:Y:S01]  /*1cd0*/  HGMMA.64x128x16.F32.BF16 R24, gdesc[UR12].tnspB, RZ, !UPT, gsb0 ;  /* 0x41e000000c1879f0 */ /* 0x000fe2000c0018ff */
[----:B------:R-:W-:Y:S02]  /*1ce0*/  UIADD3 UR12, UR4, 0x2, URZ ;  /* 0x00000002040c7890 */ /* 0x000fe4000fffe03f */
[----:B------:R-:W-:Y:S01]  /*1cf0*/  UIADD3 UR14, UR8, 0x80, URZ ;  /* 0x00000080080e7890 */ /* 0x000fe2000fffe03f */
[----:B------:R-:W-:Y:S01]  /*1d00*/  UMOV UR13, 0x40000040 ;  /* 0x40000040000d7882 */ /* 0x000fe20000000000 */
[----:B------:R-:W-:Y:S01]  /*1d10*/  UMOV UR15, 0x40000040 ;  /* 0x40000040000f7882 */ /* 0x000fe20000000000 */
[----:B------:R-:W-:Y:S02]  /*1d20*/  WARPGROUP.DEPBAR.LE gsb0, 0x0 ;  /* 0x00008000000079c5 */ /* 0x000fe40000010000 */
[----:B------:R-:W-:-:S06]  /*1d30*/  WARPGROUP.ARRIVE ;  /* 0x00000000000079c5 */ /* 0x000fcc0000000000 */
[----:B------:R-:W-:Y:S03]  /*1d40*/  HGMMA.64x128x16.F32.BF16 R188, gdesc[UR12].tnspB, R188, gsb0 ;  /* 0x41e000000cbc79f0 */ /* 0x000fe600080018bc */
[----:B------:R-:W-:Y:S02]  /*1d50*/  WARPGROUP.DEPBAR.LE gsb0, 0x0 ;  /* 0x00008000000079c5 */ /* 0x000fe40000010000 */
[----:B------:R-:W-:Y:S04]  /*1d60*/  STL.64 [R1], R188 ;  /* 0x000000bc01007387 */ /* 0x000fe80000100a00 */
[----:B------:R-:W-:Y:S04]  /*1d70*/  STL.64 [R1+0x8], R190 ;  /* 0x000008be01007387 */ /* 0x000fe80000100a00 */
        /* <DEDUP_REMOVED lines=11> */
[----:B------:R1:W-:Y:S04]  /*1e30*/  STL.64 [R1+0x68], R214 ;  /* 0x000068d601007387 */ /* 0x0003e80000100a00 */
        /* <DEDUP_REMOVED lines=18> */
[----:B-1----:R-:W2:Y:S04]  /*1f60*/  LDL.LU.64 R214, [R1+0x2d8] ;  /* 0x0002d80001d67983 */ /* 0x002ea80000300a00 */
[----:B------:R-:W2:Y:S04]  /*1f70*/  LDL.LU.64 R212, [R1+0x2d0] ;  /* 0x0002d00001d47983 */ /* 0x000ea80000300a00 */
        /* <DEDUP_REMOVED lines=11> */
[----:B------:R-:W2:Y:S01]  /*2030*/  LDL.LU.64 R188, [R1+0x270] ;  /* 0x0002700001bc7983 */ /* 0x000ea20000300a00 */
[----:B------:R-:W-:Y:S01]  /*2040*/  UIADD3 UR12, UR4, 0x202, URZ ;  /* 0x00000202040c7890 */ /* 0x000fe2000fffe03f */
[----:B------:R-:W-:Y:S01]  /*2050*/  UMOV UR13, 0x40000040 ;  /* 0x40000040000d7882 */ /* 0x000fe20000000000 */
[----:B--2---:R-:W-:-:S07]  /*2060*/  WARPGROUP.ARRIVE ;  /* 0x00000000000079c5 */ /* 0x004fce0000000000 */
[----:B------:R-:W-:Y:S01]  /*2070*/  HGMMA.64x128x16.F32.BF16 R152, gdesc[UR12].tnspB, R152, gsb0 ;  /* 0x41e000000c9879f0 */ /* 0x000fe20008001898 */
[----:B------:R-:W-:Y:S02]  /*2080*/  UIADD3 UR12, UR4, 0x402, URZ ;  /* 0x00000402040c7890 */ /* 0x000fe4000fffe03f */
[----:B------:R-:W-:Y:S02]  /*2090*/  WARPGROUP.DEPBAR.LE gsb0, 0x0 ;  /* 0x00008000000079c5 */ /* 0x000fe40000010000 */
        /* <DEDUP_REMOVED lines=32> */
[----:B-1----:R-:W2:Y:S04]  /*22a0*/  LDL.LU.64 R152, [R1] ;  /* 0x0000000001987983 */ /* 0x002ea80000300a00 */
        /* <DEDUP_REMOVED lines=31> */
[----:B------:R-:W-:Y:S01]  /*24a0*/  WARPGROUP.ARRIVE ;  /* 0x00000000000079c5 */ /* 0x000fe20000000000 */
[----:B------:R-:W-:-:S05]  /*24b0*/  UMOV UR13, 0x40000040 ;  /* 0x40000040000d7882 */ /* 0x000fca0000000000 */
[----:B------:R-:W-:Y:S01]  /*24c0*/  HGMMA.64x128x16.F32.BF16 R88, gdesc[UR12].tnspB, R88, gsb0 ;  /* 0x41e000000c5879f0 */ /* 0x000fe20008001858 */
[----:B------:R-:W-:Y:S01]  /*24d0*/  UIADD3 UR12, UR4, 0x602, URZ ;  /* 0x00000602040c7890 */ /* 0x000fe2000fffe03f */
[----:B------:R-:W-:Y:S01]  /*24e0*/  UMOV UR13, 0x40000040 ;  /* 0x40000040000d7882 */ /* 0x000fe20000000000 */
[----:B------:R-:W-:Y:S02]  /*24f0*/  WARPGROUP.DEPBAR.LE gsb0, 0x0 ;  /* 0x00008000000079c5 */ /* 0x000fe40000010000 */
[----:B------:R-:W-:-:S07]  /*2500*/  WARPGROUP.ARRIVE ;  /* 0x00000000000079c5 */ /* 0x000fce0000000000 */
[----:B------:R-:W-:Y:S01]  /*2510*/  HGMMA.64x128x16.F32.BF16 R24, gdesc[UR12].tnspB, R24, gsb0 ;  /* 0x41e000000c1879f0 */ /* 0x000fe20008001818 */
[----:B------:R-:W-:Y:S02]  /*2520*/  UIADD3 UR12, UR4, 0x4, URZ ;  /* 0x00000004040c7890 */ /* 0x000fe4000fffe03f */
[----:B------:R-:W-:Y:S01]  /*2530*/  UIADD3 UR14, UR8, 0x100, URZ ;  /* 0x00000100080e7890 */ /* 0x000fe2000fffe03f */
[----:B------:R-:W-:Y:S01]  /*2540*/  UMOV UR13, 0x40000040 ;  /* 0x40000040000d7882 */ /* 0x000fe20000000000 */
[----:B------:R-:W-:Y:S01]  /*2550*/  UMOV UR15, 0x40000040 ;  /* 0x40000040000f7882 */ /* 0x000fe20000000000 */
[----:B------:R-:W-:Y:S02]  /*2560*/  WARPGROUP.DEPBAR.LE gsb0, 0x0 ;  /* 0x00008000000079c5 */ /* 0x000fe40000010000 */
[----:B--2---:R-:W-:-:S06]  /*2570*/  WARPGROUP.ARRIVE ;  /* 0x00000000000079c5 */ /* 0x004fcc0000000000 */
[----:B------:R-:W-:Y:S03]  /*2580*/  HGMMA.64x128x16.F32.BF16 R152, gdesc[UR12].tnspB, R152, gsb0 ;  /* 0x41e000000c9879f0 */ /* 0x000fe60008001898 */
[----:B------:R-:W-:Y:S02]  /*2590*/  WARPGROUP.DEPBAR.LE gsb0, 0x0 ;  /* 0x00008000000079c5 */ /* 0x000fe40000010000 */
[----:B------:R-:W-:Y:S01]  /*25a0*/  STL.64 [R1], R152 ;  /* 0x0000009801007387 */ /* 0x000fe20000100a00 */
[----:B------:R-:W-:Y:S01]  /*25b0*/  IMAD.MOV.U32 R2, RZ, RZ, R214 ;  /* 0x000000ffff027224 */ /* 0x000fe200078e00d6 */
[----:B------:R-:W-:Y:S01]  /*25c0*/  MOV R5, R211 ;  /* 0x000000d300057202 */ /* 0x000fe20000000f00 */
[----:B------:R-:W-:Y:S01]  /*25d0*/  IMAD.MOV.U32 R0, RZ, RZ, R215 ;  /* 0x000000ffff007224 */ /* 0x000fe200078e00d7 */
[----:B------:R1:W-:Y:S01]  /*25e0*/  STL.64 [R1+0x8], R154 ;  /* 0x0000089a01007387 */ /* 0x0003e20000100a00 */
[----:B------:R-:W-:Y:S01]  /*25f0*/  IMAD.MOV.U32 R4, RZ, RZ, R212 ;  /* 0x000000ffff047224 */ /* 0x000fe200078e00d4 */
[----:B------:R-:W-:Y:S01]  /*2600*/  MOV R11, R205 ;  /* 0x000000cd000b7202 */ /* 0x000fe20000000f00 */
[----:B------:R-:W-:Y:S01]  /*2610*/  IMAD.MOV.U32 R3, RZ, RZ, R213 ;  /* 0x000000ffff037224 */ /* 0x000fe200078e00d5 */
[----:B------:R-:W2:Y:S01]  /*2620*/  LDL.LU.64 R214, [R1+0x268] ;  /* 0x0002680001d67983 */ /* 0x000ea20000300a00 */
        /* <DEDUP_REMOVED lines=32> */
[----:B------:R-:W-:-:S02]  /*2830*/  IMAD.MOV.U32 R226, RZ, RZ, R190 ;  /* 0x000000ffffe27224 */ /* 0x000fc400078e00be */
[----:B------:R-:W-:Y:S01]  /*2840*/  IMAD.MOV.U32 R227, RZ, RZ, R191 ;  /* 0x000000ffffe37224 */ /* 0x000fe200078e00bf */
[----:B------:R-:W2:Y:S01]  /*2850*/  LDL.LU.64 R196, [R1+0x220] ;  /* 0x0002200001c47983 */ /* 0x000ea20000300a00 */
[----:B------:R-:W-:Y:S02]  /*2860*/  IMAD.MOV.U32 R224, RZ, RZ, R188 ;  /* 0x000000ffffe07224 */ /* 0x000fe400078e00bc */
[----:B------:R-:W-:Y:S01]  /*2870*/  IMAD.MOV.U32 R225, RZ, RZ, R189 ;  /* 0x000000ffffe17224 */ /* 0x000fe200078e00bd */
[----:B------:R-:W2:Y:S01]  /*2880*/  LDL.LU.64 R194, [R1+0x218] ;  /* 0x0002180001c27983 */ /* 0x000ea20000300a00 */
[----:B------:R-:W-:Y:S02]  /*2890*/  IMAD.MOV.U32 R222, RZ, RZ, R186 ;  /* 0x000000ffffde7224 */ /* 0x000fe400078e00ba */
        /* <DEDUP_REMOVED lines=37> */
[----:B------:R-:W2:Y:S04]  /*2af0*/  LDL.LU.64 R168, [R1+0x1b0] ;  /* 0x0001b00001a87983 */ /* 0x000ea80000300a00 */
[----:B------:R-:W2:Y:S04]  /*2b00*/  LDL.LU.64 R166, [R1+0x1a8] ;  /* 0x0001a80001a67983 */ /* 0x000ea80000300a00 */
[----:B------:R-:W2:Y:S04]  /*2b10*/  LDL.LU.64 R164, [R1+0x1a0] ;  /* 0x0001a00001a47983 */ /* 0x000ea80000300a00 */
[----:B------:R-:W2:Y:S04]  /*2b20*/  LDL.LU.64 R162, [R1+0x198] ;  /* 0x0001980001a27983 */ /* 0x000ea80000300a00 */
[----:B------:R-:W2:Y:S04]  /*2b30*/  LDL.LU.64 R160, [R1+0x190] ;  /* 0x0001900001a07983 */ /* 0x000ea80000300a00 */
[----:B------:R-:W2:Y:S04]  /*2b40*/  LDL.LU.64 R158, [R1+0x188] ;  /* 0x00018800019e7983 */ /* 0x000ea80000300a00 */
[----:B------:R-:W2:Y:S04]  /*2b50*/  LDL.LU.64 R156, [R1+0x180] ;  /* 0x00018000019c7983 */ /* 0x000ea80000300a00 */
[----:B-1----:R-:W2:Y:S04]  /*2b60*/  LDL.LU.64 R154, [R1+0x178] ;  /* 0x00017800019a7983 */ /* 0x002ea80000300a00 */
[----:B------:R-:W2:Y:S01]  /*2b70*/  LDL.LU.64 R152, [R1+0x170] ;  /* 0x0001700001987983 */ /* 0x000ea20000300a00 */
[----:B------:R-:W-:Y:S01]  /*2b80*/  UIADD3 UR12, UR4, 0x204, URZ ;  /* 0x00000204040c7890 */ /* 0x000fe2000fffe03f */
[----:B------:R-:W-:Y:S01]  /*2b90*/  UMOV UR13, 0x40000040 ;  /* 0x40000040000d7882 */ /* 0x000fe20000000000 */
[----:B--2---:R-:W-:-:S07]  /*2ba0*/  WARPGROUP.ARRIVE ;  /* 0x00000000000079c5 */ /* 0x004fce0000000000 */
[----:B------:R-:W-:Y:S01]  /*2bb0*/  HGMMA.64x128x16.F32.BF16 R152, gdesc[UR12].tnspB, R152, gsb0 ;  /* 0x41e000000c9879f0 */ /* 0x000fe20008001898 */
[----:B------:R-:W-:Y:S01]  /*2bc0*/  UIADD3 UR12, UR4, 0x404, URZ ;  /* 0x00000404040c7890 */ /* 0x000fe2000fffe03f */
[----:B------:R-:W-:Y:S01]  /*2bd0*/  UMOV UR13, 0x40000040 ;  /* 0x40000040000d7882 */ /* 0x000fe20000000000 */
        /* <DEDUP_REMOVED lines=15> */
[----:B-1----:R-:W2:Y:S04]  /*2cd0*/  LDL.LU R188, [R1] ;  /* 0x0000000001bc7983 */ /* 0x002ea80000300800 */
[----:B------:R-:W2:Y:S04]  /*2ce0*/  LDL.LU R189, [R1+0x4] ;  /* 0x0000040001bd7983 */ /* 0x000ea80000300800 */
[----:B------:R-:W2:Y:S04]  /*2cf0*/  LDL.LU R190, [R1+0x8] ;  /* 0x0000080001be7983 */ /* 0x000ea80000300800 */
[----:B------:R-:W2:Y:S01]  /*2d00*/  LDL.LU R191, [R1+0xc] ;  /* 0x00000c0001bf7983 */ /* 0x000ea20000300800 */
[----:B------:R-:W-:-:S06]  /*2d10*/  WARPGROUP.ARRIVE ;  /* 0x00000000000079c5 */ /* 0x000fcc0000000000 */
[----:B------:R-:W-:Y:S01]  /*2d20*/  HGMMA.64x128x16.F32.BF16 R88, gdesc[UR12].tnspB, R88, gsb0 ;  /* 0x41e000000c5879f0 */ /* 0x000fe20008001858 */
[----:B------:R-:W-:Y:S01]  /*2d30*/  UIADD3 UR12, UR4, 0x604, URZ ;  /* 0x00000604040c7890 */ /* 0x000fe2000fffe03f */
[----:B------:R-:W-:Y:S01]  /*2d40*/  UMOV UR13, 0x40000040 ;  /* 0x40000040000d7882 */ /* 0x000fe20000000000 */
        /* <DEDUP_REMOVED lines=12> */
[----:B------:R-:W-:Y:S01]  /*2e10*/  IMAD.MOV.U32 R202, RZ, RZ, R242 ;  /* 0x000000ffffca7224 */ /* 0x000fe200078e00f2 */
[----:B------:R-:W-:Y:S01]  /*2e20*/  MOV R242, R10 ;  /* 0x0000000a00f27202 */ /* 0x000fe20000000f00 */
[----:B------:R-:W-:Y:S02]  /*2e30*/  IMAD.MOV.U32 R203, RZ, RZ, R241 ;  /* 0x000000ffffcb7224 */ /* 0x000fe400078e00f1 */
[----:B------:R-:W-:Y:S02]  /*2e40*/  IMAD.MOV.U32 R204, RZ, RZ, R240 ;  /* 0x000000ffffcc7224 */ /* 0x000fe400078e00f0 */
[----:B------:R-:W-:Y:S01]  /*2e50*/  IMAD.MOV.U32 R206, RZ, RZ, R238 ;  /* 0x000000ffffce7224 */ /* 0x000fe200078e00ee */
[----:B------:R-:W-:-:S02]  /*2e60*/  WARPGROUP.DEPBAR.LE gsb0, 0x0 ;  /* 0x00008000000079c5 */ /* 0x000fc40000010000 */
[----:B------:R-:W-:-:S06]  /*2e70*/  WARPGROUP.ARRIVE ;  /* 0x00000000000079c5 */ /* 0x000fcc0000000000 */
[----:B------:R-:W-:Y:S01]  /*2e80*/  HGMMA.64x128x16.F32.BF16 R24, gdesc[UR12].tnspB, R24, gsb0 ;  /* 0x41e000000c1879f0 */ /* 0x000fe20008001818 */
        /* <DEDUP_REMOVED lines=29> */
[----:B------:R-:W-:Y:S01]  /*3060*/  IMAD.MOV.U32 R251, RZ, RZ, R0 ;  /* 0x000000fffffb7224 */ /* 0x000fe200078e0000 */
[----:B------:R-:W-:Y:S02]  /*3070*/  UIADD3 UR12, UR4, 0x6, URZ ;  /* 0x00000006040c7890 */ /* 0x000fe4000fffe03f */
[----:B------:R-:W-:Y:S01]  /*3080*/  UIADD3 UR14, UR8, 0x180, URZ ;  /* 0x00000180080e7890 */ /* 0x000fe2000fffe03f */
[----:B------:R-:W-:Y:S01]  /*3090*/  UMOV UR13, 0x40000040 ;  /* 0x40000040000d7882 */ /* 0x000fe20000000000 */
[----:B------:R-:W-:Y:S01]  /*30a0*/  UMOV UR15, 0x40000040 ;  /* 0x40000040000f7882 */ /* 0x000fe20000000000 */
[----:B------:R-:W-:-:S02]  /*30b0*/  WARPGROUP.DEPBAR.LE gsb0, 0x0 ;  /* 0x00008000000079c5 */ /* 0x000fc40000010000 */
[----:B--2---:R-:W-:-:S06]  /*30c0*/  WARPGROUP.ARRIVE ;  /* 0x00000000000079c5 */ /* 0x004fcc0000000000 */
        /* <DEDUP_REMOVED lines=34> */
[----:B-1----:R-:W3:Y:S04]  /*32f0*/  LDL.LU.64 R214, [R1+0x168] ;  /* 0x0001680001d67983 */ /* 0x002ee80000300a00 */
[----:B------:R-:W3:Y:S04]  /*3300*/  LDL.LU.64 R212, [R1+0x160] ;  /* 0x0001600001d47983 */ /* 0x000ee80000300a00 */
        /* <DEDUP_REMOVED lines=11> */
[----:B------:R-:W3:Y:S01]  /*33c0*/  LDL.LU.64 R188, [R1+0x100] ;  /* 0x0001000001bc7983 */ /* 0x000ee20000300a00 */
[----:B------:R-:W-:Y:S01]  /*33d0*/  UIADD3 UR12, UR4, 0x206, URZ ;  /* 0x00000206040c7890 */ /* 0x000fe2000fffe03f */
[----:B------:R-:W-:Y:S01]  /*33e0*/  UMOV UR13, 0x40000040 ;  /* 0x40000040000d7882 */ /* 0x000fe20000000000 */
[----:B---3--:R-:W-:-:S07]  /*33f0*/  WARPGROUP.ARRIVE ;  /* 0x00000000000079c5 */ /* 0x008fce0000000000 */
[----:B------:R-:W-:Y:S01]  /*3400*/  HGMMA.64x128x16.F32.BF16 R152, gdesc[UR12].tnspB, R152, gsb0 ;  /* 0x41e000000c9879f0 */ /* 0x000fe20008001898 */
[----:B------:R-:W-:Y:S01]  /*3410*/  UIADD3 UR12, UR4, 0x406, URZ ;  /* 0x00000406040c7890 */ /* 0x000fe2000fffe03f */
[----:B------:R-:W-:Y:S01]  /*3420*/  UMOV UR13, 0x40000040 ;  /* 0x40000040000d7882 */ /* 0x000fe20000000000 */
[----:B------:R-:W-:Y:S02]  /*3430*/  WARPGROUP.DEPBAR.LE gsb0, 0x0 ;  /* 0x00008000000079c5 */ /* 0x000fe40000010000 */
[----:B------:R-:W-:-:S07]  /*3440*/  WARPGROUP.ARRIVE ;  /* 0x00000000000079c5 */ /* 0x000fce0000000000 */
[----:B------:R-:W-:Y:S01]  /*3450*/  HGMMA.64x128x16.F32.BF16 R88, gdesc[UR12].tnspB, R88, gsb0 ;  /* 0x41e000000c5879f0 */ /* 0x000fe20008001858 */
[----:B------:R-:W-:Y:S01]  /*3460*/  UIADD3 UR12, UR4, 0x606, URZ ;  /* 0x00000606040c7890 */ /* 0x000fe2000fffe03f */
[----:B------:R-:W-:Y:S02]  /*3470*/  UMOV UR13, 0x40000040 ;  /* 0x40000040000d7882 */ /* 0x000fe40000000000 */
[----:B------:R-:W-:Y:S01]  /*3480*/  UMOV UR4, 0x1 ;  /* 0x0000000100047882 */ /* 0x000fe20000000000 */
[----:B------:R-:W-:Y:S02]  /*3490*/  WARPGROUP.DEPBAR.LE gsb0, 0x0 ;  /* 0x00008000000079c5 */ /* 0x000fe40000010000 */
[----:B------:R-:W-:-:S06]  /*34a0*/  WARPGROUP.ARRIVE ;  /* 0x00000000000079c5 */ /* 0x000fcc0000000000 */
[----:B--2---:R-:W-:Y:S03]  /*34b0*/  HGMMA.64x128x16.F32.BF16 R24, gdesc[UR12].tnspB, R24, gsb0 ;  /* 0x41e000000c1879f0 */ /* 0x004fe60008001818 */
[----:B------:R-:W-:Y:S02]  /*34c0*/  WARPGROUP.DEPBAR.LE gsb0, 0x0 ;  /* 0x00008000000079c5 */ /* 0x000fe40000010000 */
.L_x_10:
[----:B------:R-:W-:-:S04]  /*34d0*/  UISETP.LT.AND UP0, UPT, UR5, 0x1, UPT ;  /* 0x000000010500788c */ /* 0x000fc8000bf01270 */
[----:B------:R-:W-:-:S04]  /*34e0*/  USEL UR7, UR5, 0x1, UP0 ;  /* 0x0000000105077887 */ /* 0x000fc80008000000 */
[----:B------:R-:W-:-:S04]  /*34f0*/  UIADD3 UR7, UR5, -UR7, URZ ;  /* 0x8000000705077290 */ /* 0x000fc8000fffe03f */
[----:B------:R-:W-:-:S06]  /*3500*/  UISETP.GE.AND UP0, UPT, UR7, 0x1, UPT ;  /* 0x000000010700788c */ /* 0x000fcc000bf06270 */
[----:B------:R-:W-:-:S13]  /*3510*/  PLOP3.LUT P1, PT, PT, PT, UP0, 0x80, 0x0 ;  /* 0x000000000000781c */ /* 0x000fda0003f2f008 */
[----:B------:R-:W-:Y:S05]  /*3520*/  @!P1 BRA `(.L_x_13) ;  /* 0x0000002800a09947 */ /* 0x000fea0003800000 */
[----:B------:R-:W-:Y:S01]  /*3530*/  IMAD.MOV.U32 R3, RZ, RZ, RZ ;  /* 0x000000ffff037224 */ /* 0x000fe200078e00ff */
[----:B------:R-:W-:Y:S02]  /*3540*/  ULOP3.LUT UR23, UR6, 0x1, URZ, 0xfc, !UPT ;  /* 0x0000000106177892 */ /* 0x000fe4000f8efc3f */
[----:B------:R-:W-:Y:S01]  /*3550*/  UISETP.NE.U32.AND UP0, UPT, UR4, URZ, UPT ;  /* 0x0000003f0400728c */ /* 0x000fe2000bf05070 */
[----:B------:R-:W-:Y:S01]  /*3560*/  UMOV UR8, UR7 ;  /* 0x0000000700087c82 */ /* 0x000fe20008000000 */
[----:B------:R-:W-:-:S09]  /*3570*/  UMOV UR5, URZ ;  /* 0x0000003f00057c82 */ /* 0x000fd20008000000 */
.L_x_18:
[----:B------:R-:W-:-:S06]  /*3580*/  UISETP.NE.AND UP1, UPT, UR23, 0x3, UPT ;  /* 0x000000031700788c */ /* 0x000fcc000bf25270 */
[----:B------:R-:W-:-:S13]  /*3590*/  PLOP3.LUT P2, PT, PT, PT, UP1, 0x80, 0x0 ;  /* 0x000000000000781c */ /* 0x000fda0003f4f018 */
[----:B------:R-:W-:Y:S05]  /*35a0*/  @!P2 BRA `(.L_x_14) ;  /* 0x000000000004a947 */ /* 0x000fea0003800000 */
[----:B------:R-:W-:Y:S01]  /*35b0*/  BPT.TRAP 0x1 ;  /* 0x000000040000795c */ /* 0x000fe20000300000 */
.L_x_14:
[----:B------:R-:W1:Y:S01]  /*35c0*/  S2UR UR10, SR_CgaCtaId ;  /* 0x00000000000a79c3 */ /* 0x000e620000008800 */
[----:B------:R-:W-:Y:S01]  /*35d0*/  UMOV UR9, 0x400 ;  /* 0x0000040000097882 */ /* 0x000fe20000000000 */
[----:B------:R-:W-:Y:S01]  /*35e0*/  SHF.L.U32 R2, R3, 0x1f, RZ ;  /* 0x0000001f03027819 */ /* 0x000fe200000006ff */
[----:B-1----:R-:W-:-:S04]  /*35f0*/  ULEA UR9, UR10, UR9, 0x18 ;  /* 0x000000090a097291 */ /* 0x002fc8000f8ec03f */
[----:B------:R-:W-:-:S12]  /*3600*/  ULEA UR10, UR4, UR9, 0x3 ;  /* 0x00000009040a7291 */ /* 0x000fd8000f8e183f */
.L_x_15:
[----:B-1----:R-:W-:-:S04]  /*3610*/  IMAD.U32 R0, RZ, RZ, UR10 ;  /* 0x0000000aff007e24 */ /* 0x002fc8000f8e00ff */
[----:B------:R1:W2:Y:S03]  /*3620*/  SYNCS.PHASECHK.TRANS64.TRYWAIT P1, [R0+URZ+0x30000], R2 ;  /* 0x03000002000075a7 */ /* 0x0002a6000802017f */
[----:B--2---:R-:W-:Y:S05]  /*3630*/  @!P1 NANOSLEEP.SYNCS 0x989680 ;  /* 0x009896800000995d */ /* 0x004fea0003900000 */
[----:B------:R-:W2:Y:S02]  /*3640*/  @!P1 SYNCS.PHASECHK.TRANS64 P1, [R0+URZ+0x30000], R2 ;  /* 0x03000002000095a7 */ /* 0x000ea4000802007f */
[----:B--2---:R-:W-:Y:S05]  /*3650*/  @!P1 BRA `(.L_x_15) ;  /* 0xfffffffc00ec9947 */ /* 0x004fea000383ffff */
        /* <DEDUP_REMOVED lines=32> */
[----:B--2---:R-:W2:Y:S04]  /*3860*/  LDL.LU.64 R24, [R1] ;  /* 0x0000000001187983 */ /* 0x004ea80000300a00 */
        /* <DEDUP_REMOVED lines=31> */
[----:B------:R-:W-:-:S02]  /*3a60*/  UIADD3 UR12, UR9, 0x20000, URZ ;  /* 0x00020000090c7890 */ /* 0x000fc4000fffe03f */
[----:B------:R-:W-:Y:S01]  /*3a70*/  USHF.R.U32.HI UR10, URZ, 0x4, UR9 ;  /* 0x000000043f0a7899 */ /* 0x000fe20008011609 */
[----:B------:R3:W-:Y:S01]  /*3a80*/  STL [R1+0x170], R3 ;  /* 0x0001700301007387 */ /* 0x0007e20000100800 */
[----:B------:R-:W-:Y:S02]  /*3a90*/  USHF.R.U32.HI UR12, URZ, 0x4, UR12 ;  /* 0x000000043f0c7899 */ /* 0x000fe4000801160c */
[----:B------:R-:W-:Y:S02]  /*3aa0*/  ULOP3.LUT UR10, UR10, 0x3fff, URZ, 0xc0, !UPT ;  /* 0x00003fff0a0a7892 */ /* 0x000fe4000f8ec03f */
[----:B------:R-:W-:Y:S02]  /*3ab0*/  ULOP3.LUT UR12, UR12, 0x3fff, URZ, 0xc0, !UPT ;  /* 0x00003fff0c0c7892 */ /* 0x000fe4000f8ec03f */
[----:B------:R-:W-:Y:S02]  /*3ac0*/  ULOP3.LUT UR10, UR10, 0x10000, URZ, 0xfc, !UPT ;  /* 0x000100000a0a7892 */ /* 0x000fe4000f8efc3f */
[----:B------:R-:W-:-:S02]  /*3ad0*/  ULOP3.LUT UR12, UR12, 0x2000000, URZ, 0xfc, !UPT ;  /* 0x020000000c0c7892 */ /* 0x000fc4000f8efc3f */
[----:B------:R-:W-:Y:S02]  /*3ae0*/  ULEA UR10, UR4, UR10, 0xb ;  /* 0x0000000a040a7291 */ /* 0x000fe4000f8e583f */
[----:B------:R-:W-:Y:S01]  /*3af0*/  ULEA UR12, UR4, UR12, 0xa ;  /* 0x0000000c040c7291 */ /* 0x000fe2000f8e503f */
[----:B------:R-:W-:Y:S01]  /*3b00*/  UMOV UR17, 0x40000040 ;  /* 0x4000004000117882 */ /* 0x000fe20000000000 */
[----:B------:R-:W-:-:S03]  /*3b10*/  UMOV UR19, 0x40000040 ;  /* 0x4000004000137882 */ /* 0x000fc60000000000 */
[----:B------:R-:W-:Y:S02]  /*3b20*/  UMOV UR16, UR10 ;  /* 0x0000000a00107c82 */ /* 0x000fe40008000000 */
[----:B------:R-:W-:Y:S01]  /*3b30*/  UMOV UR18, UR12 ;  /* 0x0000000c00127c82 */ /* 0x000fe20008000000 */
[----:B--2---:R-:W-:-:S06]  /*3b40*/  WARPGROUP.ARRIVE ;  /* 0x00000000000079c5 */ /* 0x004fcc0000000000 */
[----:B------:R-:W-:Y:S01]  /*3b50*/  HGMMA.64x128x16.F32.BF16 R24, gdesc[UR16].tnspB, R24, UP0, gsb0 ;  /* 0x41e00000101879f0 */ /* 0x000fe2000b801818 */
[----:B------:R-:W-:Y:S01]  /*3b60*/  UIADD3 UR16, UR10, 0x200, URZ ;  /* 0x000002000a107890 */ /* 0x000fe2000fffe03f */
[----:B------:R-:W-:Y:S01]  /*3b70*/  UMOV UR17, 0x40000040 ;  /* 0x4000004000117882 */ /* 0x000fe20000000000 */
[----:B------:R-:W-:Y:S02]  /*3b80*/  WARPGROUP.DEPBAR.LE gsb0, 0x0 ;  /* 0x00008000000079c5 */ /* 0x000fe40000010000 */
[----:B------:R-:W-:Y:S01]  /*3b90*/  STL.64 [R1], R24 ;  /* 0x0000001801007387 */ /* 0x000fe20000100a00 */
[----:B-1----:R-:W-:Y:S01]  /*3ba0*/  IMAD.MOV.U32 R2, RZ, RZ, R86 ;  /* 0x000000ffff027224 */ /* 0x002fe200078e0056 */
[----:B------:R-:W-:Y:S01]  /*3bb0*/  MOV R6, R82 ;  /* 0x0000005200067202 */ /* 0x000fe20000000f00 */
[----:B------:R-:W-:Y:S01]  /*3bc0*/  IMAD.MOV.U32 R0, RZ, RZ, R87 ;  /* 0x000000ffff007224 */ /* 0x000fe200078e0057 */
[----:B------:R1:W-:Y:S01]  /*3bd0*/  STL.64 [R1+0x8], R26 ;  /* 0x0000081a01007387 */ /* 0x0003e20000100a00 */
[----:B------:R-:W-:Y:S01]  /*3be0*/  IMAD.MOV.U32 R4, RZ, RZ, R84 ;  /* 0x000000ffff047224 */ /* 0x000fe200078e0054 */
[----:B------:R-:W-:Y:S01]  /*3bf0*/  MOV R12, R76 ;  /* 0x0000004c000c7202 */ /* 0x000fe20000000f00 */
[----:B---3--:R-:W-:Y:S01]  /*3c00*/  IMAD.MOV.U32 R3, RZ, RZ, R85 ;  /* 0x000000ffff037224 */ /* 0x008fe200078e0055 */
        /* <DEDUP_REMOVED lines=14> */
[----:B------:R-:W-:Y:S01]  /*3cf0*/  WARPGROUP.ARRIVE ;  /* 0x00000000000079c5 */ /* 0x000fe20000000000 */
        /* <DEDUP_REMOVED lines=11> */
[----:B------:R-:W-:Y:S01]  /*3db0*/  HGMMA.64x128x16.F32.BF16 R152, gdesc[UR16].tnspB, R152, UP0, gsb0 ;  /* 0x41e00000109879f0 */ /* 0x000fe2000b801898 */
        /* <DEDUP_REMOVED lines=61> */
[----:B------:R-:W-:-:S03]  /*4190*/  WARPGROUP.DEPBAR.LE gsb0, 0x0 ;  /* 0x00008000000079c5 */ /* 0x000fc60000010000 */
        /* <DEDUP_REMOVED lines=14> */
[----:B-1----:R-:W3:Y:S04]  /*4280*/  LDL.LU R188, [R1] ;  /* 0x0000000001bc7983 */ /* 0x002ee80000300800 */
[----:B------:R-:W3:Y:S04]  /*4290*/  LDL.LU R189, [R1+0x4] ;  /* 0x0000040001bd7983 */ /* 0x000ee80000300800 */
[----:B------:R-:W3:Y:S04]  /*42a0*/  LDL.LU R190, [R1+0x8] ;  /* 0x0000080001be7983 */ /* 0x000ee80000300800 */
[----:B------:R-:W3:Y:S01]  /*42b0*/  LDL.LU R191, [R1+0xc] ;  /* 0x00000c0001bf7983 */ /* 0x000ee20000300800 */
[----:B------:R-:W-:Y:S01]  /*42c0*/  UIADD3 UR16, UR10, 0x400, URZ ;  /* 0x000004000a107890 */ /* 0x000fe2000fffe03f */
[----:B------:R-:W-:Y:S01]  /*42d0*/  WARPGROUP.ARRIVE ;  /* 0x00000000000079c5 */ /* 0x000fe20000000000 */
[----:B------:R-:W-:-:S07]  /*42e0*/  UMOV UR17, 0x40000040 ;  /* 0x4000004000117882 */ /* 0x000fce0000000000 */
[----:B------:R-:W-:Y:S01]  /*42f0*/  HGMMA.64x128x16.F32.BF16 R88, gdesc[UR16].tnspB, R88, UP0, gsb0 ;  /* 0x41e00000105879f0 */ /* 0x000fe2000b801858 */
[----:B------:R-:W-:Y:S01]  /*4300*/  UIADD3 UR16, UR10, 0x600, URZ ;  /* 0x000006000a107890 */ /* 0x000fe2000fffe03f */
        /* <DEDUP_REMOVED lines=17> */
[----:B------:R-:W-:Y:S01]  /*4420*/  IMAD.MOV.U32 R205, RZ, RZ, R239 ;  /* 0x000000ffffcd7224 */ /* 0x000fe200078e00ef */
[----:B------:R-:W-:Y:S02]  /*4430*/  WARPGROUP.DEPBAR.LE gsb0, 0x0 ;  /* 0x00008000000079c5 */ /* 0x000fe40000010000 */
[----:B--2---:R-:W-:-:S06]  /*4440*/  WARPGROUP.ARRIVE ;  /* 0x00000000000079c5 */ /* 0x004fcc0000000000 */
[----:B------:R-:W-:Y:S01]  /*4450*/  HGMMA.64x128x16.F32.BF16 R24, gdesc[UR16].tnspB, R24, UP0, gsb0 ;  /* 0x41e00000101879f0 */ /* 0x000fe2000b801818 */
        /* <DEDUP_REMOVED lines=35> */
[----:B---3--:R-:W-:-:S06]  /*4690*/  WARPGROUP.ARRIVE ;  /* 0x00000000000079c5 */ /* 0x008fcc0000000000 */
        /* <DEDUP_REMOVED lines=135> */
[----:B------:R-:W-:Y:S02]  /*4f10*/  IMAD.MOV.U32 R2, RZ, RZ, R214 ;  /* 0x000000ffff027224 */ /* 0x000fe400078e00d6 */
[----:B------:R-:W-:Y:S01]  /*4f20*/  IMAD.MOV.U32 R0, RZ, RZ, R215 ;  /* 0x000000ffff007224 */ /* 0x000fe200078e00d7 */
[----:B------:R1:W-:Y:S01]  /*4f30*/  STL.64 [R1+0x8], R154 ;  /* 0x0000089a01007387 */ /* 0x0003e20000100a00 */
[----:B------:R-:W-:Y:S01]  /*4f40*/  IMAD.MOV.U32 R5, RZ, RZ, R212 ;  /* 0x000000ffff057224 */ /* 0x000fe200078e00d4 */
[----:B------:R-:W-:Y:S01]  /*4f50*/  MOV R6, R211 ;  /* 0x000000d300067202 */ /* 0x000fe20000000f00 */
[----:B------:R-:W-:Y:S01]  /*4f60*/  IMAD.MOV.U32 R4, RZ, RZ, R213 ;  /* 0x000000ffff047224 */ /* 0x000fe200078e00d5 */
[----:B------:R-:W2:Y:S01]  /*4f70*/  LDL.LU.64 R214, [R1+0x270] ;  /* 0x0002700001d67983 */ /* 0x000ea20000300a00 */
[----:B------:R-:W-:-:S02]  /*4f80*/  IMAD.MOV.U32 R7, RZ, RZ, R210 ;  /* 0x000000ffff077224 */ /* 0x000fc400078e00d2 */
[----:B------:R-:W-:Y:S01]  /*4f90*/  IMAD.MOV.U32 R9, RZ, RZ, R208 ;  /* 0x000000ffff097224 */ /* 0x000fe200078e00d0 */
[----:B------:R-:W2:Y:S01]  /*4fa0*/  LDL.LU.64 R212, [R1+0x268] ;  /* 0x0002680001d47983 */ /* 0x000ea20000300a00 */
[----:B------:R-:W-:Y:S01]  /*4fb0*/  IMAD.MOV.U32 R8, RZ, RZ, R209 ;  /* 0x000000ffff087224 */ /* 0x000fe200078e00d1 */
[----:B------:R-:W-:Y:S01]  /*4fc0*/  MOV R12, R205 ;  /* 0x000000cd000c7202 */ /* 0x000fe20000000f00 */
        /* <DEDUP_REMOVED lines=12> */
[----:B------:R-:W-:-:S03]  /*5090*/  IMAD.MOV.U32 R19, RZ, RZ, R198 ;  /* 0x000000ffff137224 */ /* 0x000fc600078e00c6 */
[----:B------:R-:W2:Y:S01]  /*50a0*/  LDL.LU.64 R202, [R1+0x240] ;  /* 0x0002400001ca7983 */ /* 0x000ea20000300a00 */
[----:B------:R-:W-:Y:S02]  /*50b0*/  IMAD.MOV.U32 R21, RZ, RZ, R196 ;  /* 0x000000ffff157224 */ /* 0x000fe400078e00c4 */
        /* <DEDUP_REMOVED lines=112> */
[----:B------:R-:W-:Y:S01]  /*57c0*/  IMAD.MOV.U32 R206, RZ, RZ, R239 ;  /* 0x000000ffffce7224 */ /* 0x000fe200078e00ef */
[----:B------:R-:W-:Y:S02]  /*57d0*/  WARPGROUP.DEPBAR.LE gsb0, 0x0 ;  /* 0x00008000000079c5 */ /* 0x000fe40000010000 */
[----:B------:R-:W-:-:S06]  /*57e0*/  WARPGROUP.ARRIVE ;  /* 0x00000000000079c5 */ /* 0x000fcc0000000000 */
[----:B------:R-:W-:Y:S01]  /*57f0*/  HGMMA.64x128x16.F32.BF16 R24, gdesc[UR16].tnspB, R24, gsb0 ;  /* 0x41e00000101879f0 */ /* 0x000fe20008001818 */
[----:B------:R-:W-:Y:S02]  /*5800*/  IMAD.MOV.U32 R207, RZ, RZ, R238 ;  /* 0x000000ffffcf7224 */ /* 0x000fe400078e00ee */
[----:B------:R-:W-:Y:S02]  /*5810*/  IMAD.MOV.U32 R208, RZ, RZ, R237 ;  /* 0x000000ffffd07224 */ /* 0x000fe400078e00ed */
[----:B------:R-:W-:Y:S01]  /*5820*/  IMAD.MOV.U32 R209, RZ, RZ, R236 ;  /* 0x000000ffffd17224 */ /* 0x000fe200078e00ec */
[----:B------:R-:W-:Y:S01]  /*5830*/  MOV R236, R17 ;  /* 0x0000001100ec7202 */ /* 0x000fe20000000f00 */
        /* <DEDUP_REMOVED lines=18> */
[----:B------:R-:W-:Y:S01]  /*5960*/  IMAD.MOV.U32 R250, RZ, RZ, R2 ;  /* 0x000000fffffa7224 */ /* 0x000fe200078e0002 */
[----:B------:R-:W-:Y:S01]  /*5970*/  UIADD3 UR14, UR10, 0x6, URZ ;  /* 0x000000060a0e7890 */ /* 0x000fe2000fffe03f */
[----:B------:R-:W-:Y:S01]  /*5980*/  IMAD.MOV.U32 R232, RZ, RZ, R21 ;  /* 0x000000ffffe87224 */ /* 0x000fe200078e0015 */
[----:B------:R-:W-:Y:S01]  /*5990*/  UIADD3 UR16, UR12, 0x180, URZ ;  /* 0x000001800c107890 */ /* 0x000fe2000fffe03f */
[----:B------:R-:W-:Y:S01]  /*59a0*/  IMAD.MOV.U32 R233, RZ, RZ, R20 ;  /* 0x000000ffffe97224 */ /* 0x000fe200078e0014 */
[----:B------:R-:W-:Y:S01]  /*59b0*/  UMOV UR13, 0x40000040 ;  /* 0x40000040000d7882 */ /* 0x000fe20000000000 */
[----:B------:R-:W-:Y:S01]  /*59c0*/  IMAD.MOV.U32 R235, RZ, RZ, R18 ;  /* 0x000000ffffeb7224 */ /* 0x000fe200078e0012 */
[----:B------:R-:W-:Y:S01]  /*59d0*/  UMOV UR15, 0x40000040 ;  /* 0x40000040000f7882 */ /* 0x000fe20000000000 */
[----:B------:R-:W-:-:S02]  /*59e0*/  IMAD.MOV.U32 R237, RZ, RZ, R16 ;  /* 0x000000ffffed7224 */ /* 0x000fc400078e0010 */
[----:B------:R-:W-:Y:S01]  /*59f0*/  IMAD.MOV.U32 R238, RZ, RZ, R15 ;  /* 0x000000ffffee7224 */ /* 0x000fe200078e000f */
[----:B------:R-:W-:Y:S01]  /*5a00*/  UMOV UR12, UR14 ;  /* 0x0000000e000c7c82 */ /* 0x000fe20008000000 */
[----:B------:R-:W-:Y:S01]  /*5a10*/  UMOV UR14, UR16 ;  /* 0x00000010000e7c82 */ /* 0x000fe20008000000 */
[----:B------:R1:W5:Y:S01]  /*5a20*/  LDL.LU R3, [R1+0x170] ;  /* 0x0001700001037983 */ /* 0x0003620000300800 */
[----:B------:R-:W-:Y:S02]  /*5a30*/  WARPGROUP.DEPBAR.LE gsb0, 0x0 ;  /* 0x00008000000079c5 */ /* 0x000fe40000010000 */
        /* <DEDUP_REMOVED lines=35> */
[----:B--2---:R-:W2:Y:S04]  /*5c70*/  LDL.LU.64 R214, [R1+0x168] ;  /* 0x0001680001d67983 */ /* 0x004ea80000300a00 */
        /* <DEDUP_REMOVED lines=20> */
[----:B------:R-:W-:-:S07]  /*5dc0*/  WARPGROUP.ARRIVE ;  /* 0x00000000000079c5 */ /* 0x000fce0000000000 */
[----:B------:R-:W-:Y:S01]  /*5dd0*/  HGMMA.64x128x16.F32.BF16 R88, gdesc[UR12].tnspB, R88, gsb0 ;  /* 0x41e000000c5879f0 */ /* 0x000fe20008001858 */
[----:B------:R-:W-:Y:S01]  /*5de0*/  UIADD3 UR12, UR10, 0x606, URZ ;  /* 0x000006060a0c7890 */ /* 0x000fe2000fffe03f */
[----:B------:R-:W-:Y:S01]  /*5df0*/  UMOV UR13, 0x40000040 ;  /* 0x40000040000d7882 */ /* 0x000fe20000000000 */
[----:B------:R-:W-:Y:S02]  /*5e00*/  WARPGROUP.DEPBAR.LE gsb0, 0x0 ;  /* 0x00008000000079c5 */ /* 0x000fe40000010000 */
[----:B------:R-:W-:-:S07]  /*5e10*/  WARPGROUP.ARRIVE ;  /* 0x00000000000079c5 */ /* 0x000fce0000000000 */
[----:B------:R-:W-:Y:S03]  /*5e20*/  HGMMA.64x128x16.F32.BF16 R24, gdesc[UR12].tnspB, R24, gsb0 ;  /* 0x41e000000c1879f0 */ /* 0x000fe60008001818 */
[----:B------:R-:W-:Y:S02]  /*5e30*/  WARPGROUP.DEPBAR.LE gsb0, 0x0 ;  /* 0x00008000000079c5 */ /* 0x000fe40000010000 */
[----:B-1----:R-:W-:Y:S05]  /*5e40*/  @!P2 BRA `(.L_x_16) ;  /* 0x000000000004a947 */ /* 0x002fea0003800000 */
[----:B------:R-:W-:Y:S01]  /*5e50*/  BPT.TRAP 0x1 ;  /* 0x000000040000795c */ /* 0x000fe20000300000 */
.L_x_16:
[----:B------:R-:W-:Y:S02]  /*5e60*/  UISETP.GT.U32.AND UP0, UPT, UR6, 0x1, UPT ;  /* 0x000000010600788c */ /* 0x000fe4000bf04070 */
[----:B------:R-:W-:-:S04]  /*5e70*/  ULEA UR9, UR5, UR9, 0x3 ;  /* 0x0000000905097291 */ /* 0x000fc8000f8e183f */
[----:B------:R-:W-:Y:S01]  /*5e80*/  UIADD3 UR9, UR9, 0x30020, URZ ;  /* 0x0003002009097890 */ /* 0x000fe2000fffe03f */
[----:B------:R-:W-:-:S03]  /*5e90*/  PLOP3.LUT P1, PT, PT, PT, UP0, 0x80, 0x0 ;  /* 0x000000000000781c */ /* 0x000fc60003f2f008 */
[----:B------:R-:W-:-:S09]  /*5ea0*/  UPRMT UR9, URZ, 0x654, UR9 ;  /* 0x000006543f097896 */ /* 0x000fd20008000009 */
[----:B------:R-:W-:Y:S01]  /*5eb0*/  SYNCS.ARRIVE.TRANS64.RED.A1T0 RZ, [UR9], RZ ;  /* 0x000000ffffff79a7 */ /* 0x000fe20008100409 */
[----:B------:R-:W-:Y:S05]  /*5ec0*/  @P1 BRA `(.L_x_17) ;  /* 0x0000000000041947 */ /* 0x000fea0003800000 */
[----:B------:R-:W-:Y:S01]  /*5ed0*/  BPT.TRAP 0x1 ;  /* 0x000000040000795c */ /* 0x000fe20000300000 */
.L_x_17:
[----:B------:R-:W-:Y:S02]  /*5ee0*/  UISETP.GT.AND UP2, UPT, UR8, 0x1, UPT ;  /* 0x000000010800788c */ /* 0x000fe4000bf44270 */
[----:B------:R-:W-:Y:S02]  /*5ef0*/  UIADD3 UR4, UR4, 0x1, URZ ;  /* 0x0000000104047890 */ /* 0x000fe4000fffe03f */
[----:B------:R-:W-:Y:S02]  /*5f00*/  UIADD3 UR5, UR5, 0x1, URZ ;  /* 0x0000000105057890 */ /* 0x000fe4000fffe03f */
[----:B------:R-:W-:Y:S01]  /*5f10*/  PLOP3.LUT P1, PT, PT, PT, UP2, 0x80, 0x0 ;  /* 0x000000000000781c */ /* 0x000fe20003f2f028 */
[----:B------:R-:W-:Y:S02]  /*5f20*/  UISETP.NE.AND UP0, UPT, UR4, 0x4, UPT ;  /* 0x000000040400788c */ /* 0x000fe4000bf05270 */
[----:B------:R-:W-:Y:S02]  /*5f30*/  UISETP.NE.AND UP1, UPT, UR5, 0x4, UPT ;  /* 0x000000040500788c */ /* 0x000fe4000bf25270 */
[----:B------:R-:W-:-:S02]  /*5f40*/  USEL UR9, URZ, 0x1, UP0 ;  /* 0x000000013f097887 */ /* 0x000fc40008000000 */
[----:B------:R-:W-:Y:S02]  /*5f50*/  USEL UR4, UR4, URZ, UP0 ;  /* 0x0000003f04047287 */ /* 0x000fe40008000000 */
[----:B------:R-:W-:Y:S02]  /*5f60*/  UIADD3 UR8, UR8, -0x1, URZ ;  /* 0xffffffff08087890 */ /* 0x000fe4000fffe03f */
[----:B------:R-:W-:Y:S01]  /*5f70*/  USEL UR5, UR5, URZ, UP1 ;  /* 0x0000003f05057287 */ /* 0x000fe20008800000 */
[----:B-----5:R-:W-:Y:S01]  /*5f80*/  LOP3.LUT R3, R3, UR9, RZ, 0x3c, !PT ;  /* 0x0000000903037c12 */ /* 0x020fe2000f8e3cff */
[----:B------:R-:W-:Y:S01]  /*5f90*/  UPLOP3.LUT UP0, UPT, UPT, UPT, UPT, 0x80, 0x0 ;  /* 0x000000000000789c */ /* 0x000fe20003f0f070 */
[----:B------:R-:W-:Y:S10]  /*5fa0*/  @P1 BRA `(.L_x_18) ;  /* 0xffffffd400741947 */ /* 0x000ff4000383ffff */
.L_x_13:
[----:B------:R-:W-:Y:S05]  /*5fb0*/  @!P0 BRA `(.L_x_19) ;  /* 0x0000000000448947 */ /* 0x000fea0003800000 */
[----:B------:R-:W-:-:S04]  /*5fc0*/  ULOP3.LUT UR4, UR6, 0x1, URZ, 0xfc, !UPT ;  /* 0x0000000106047892 */ /* 0x000fc8000f8efc3f */
[----:B------:R-:W-:-:S06]  /*5fd0*/  UISETP.NE.AND UP0, UPT, UR4, 0x3, UPT ;  /* 0x000000030400788c */ /* 0x000fcc000bf05270 */
[----:B------:R-:W-:-:S13]  /*5fe0*/  PLOP3.LUT P0, PT, PT, PT, UP0, 0x80, 0x0 ;  /* 0x000000000000781c */ /* 0x000fda0003f0f008 */
[----:B------:R-:W-:Y:S05]  /*5ff0*/  @!P0 BRA `(.L_x_20) ;  /* 0x0000000000048947 */ /* 0x000fea0003800000 */
[----:B------:R-:W-:Y:S01]  /*6000*/  BPT.TRAP 0x1 ;  /* 0x000000040000795c */ /* 0x000fe20000300000 */
.L_x_20:
[----:B------:R-:W1:Y:S01]  /*6010*/  S2UR UR8, SR_CgaCtaId ;  /* 0x00000000000879c3 */ /* 0x000e620000008800 */
[----:B------:R-:W-:Y:S01]  /*6020*/  USHF.L.U32 UR4, UR7, 0x3, URZ ;  /* 0x0000000307047899 */ /* 0x000fe2000800063f */
[----:B------:R-:W-:Y:S01]  /*6030*/  UMOV UR5, 0x400 ;  /* 0x0000040000057882 */ /* 0x000fe20000000000 */
[----:B------:R-:W-:Y:S02]  /*6040*/  UISETP.GT.U32.AND UP0, UPT, UR6, 0x1, UPT ;  /* 0x000000010600788c */ /* 0x000fe4000bf04070 */
[----:B------:R-:W-:-:S04]  /*6050*/  ULOP3.LUT UR4, UR4, 0x18, URZ, 0xc0, !UPT ;  /* 0x0000001804047892 */ /* 0x000fc8000f8ec03f */
[----:B------:R-:W-:Y:S01]  /*6060*/  PLOP3.LUT P0, PT, PT, PT, UP0, 0x80, 0x0 ;  /* 0x000000000000781c */ /* 0x000fe20003f0f008 */
[----:B-1----:R-:W-:-:S04]  /*6070*/  ULEA UR5, UR8, UR5, 0x18 ;  /* 0x0000000508057291 */ /* 0x002fc8000f8ec03f */
[----:B------:R-:W-:-:S04]  /*6080*/  UIADD3 UR4, UR5, 0x30020, UR4 ;  /* 0x0003002005047890 */ /* 0x000fc8000fffe004 */
[----:B------:R-:W-:-:S09]  /*6090*/  UPRMT UR4, URZ, 0x654, UR4 ;  /* 0x000006543f047896 */ /* 0x000fd20008000004 */
[----:B------:R-:W-:Y:S01]  /*60a0*/  SYNCS.ARRIVE.TRANS64.RED.A1T0 RZ, [UR4], RZ ;  /* 0x000000ffffff79a7 */ /* 0x000fe20008100404 */
[----:B------:R-:W-:Y:S05]  /*60b0*/  @P0 BRA `(.L_x_19) ;  /* 0x0000000000040947 */ /* 0x000fea0003800000 */
[----:B------:R-:W-:Y:S01]  /*60c0*/  BPT.TRAP 0x1 ;  /* 0x000000040000795c */ /* 0x000fe20000300000 */
.L_x_19:
[----:B------:R-:W1:Y:S01]  /*60d0*/  S2R R2, SR_TID.X ;  /* 0x0000000000027919 */ /* 0x000e620000002100 */
[----:B------:R-:W-:Y:S01]  /*60e0*/  ULDC.64 UR4, c[0x0][0x280] ;  /* 0x0000a00000047ab9 */ /* 0x000fe20000000a00 */
[----:B------:R-:W2:Y:S01]  /*60f0*/  S2R R4, SR_CTAID.Y ;  /* 0x0000000000047919 */ /* 0x000ea20000002600 */
[----:B------:R-:W3:Y:S01]  /*6100*/  S2R R5, SR_CTAID.X ;  /* 0x0000000000057919 */ /* 0x000ee20000002500 */
[----:B-1----:R-:W-:-:S04]  /*6110*/  SHF.R.S32.HI R0, RZ, 0x1f, R2 ;  /* 0x0000001fff007819 */ /* 0x002fc80000011402 */
[----:B------:R-:W-:Y:S02]  /*6120*/  LEA.HI R0, R0, R2, RZ, 0x7 ;  /* 0x0000000200007211 */ /* 0x000fe400078f38ff */
[----:B--2---:R-:W-:Y:S02]  /*6130*/  SHF.L.U32 R4, R4, 0x7, RZ ;  /* 0x0000000704047819 */ /* 0x004fe400000006ff */
[----:B------:R-:W-:Y:S02]  /*6140*/  LOP3.LUT R0, R0, 0xffffff80, RZ, 0xc0, !PT ;  /* 0xffffff8000007812 */ /* 0x000fe400078ec0ff */
[----:B------:R-:W-:-:S03]  /*6150*/  ISETP.GE.AND P0, PT, R4, UR5, PT ;  /* 0x0000000504007c0c */ /* 0x000fc6000bf06270 */
[----:B------:R-:W-:-:S05]  /*6160*/  IMAD.IADD R0, R2, 0x1, -R0 ;  /* 0x0000000102007824 */ /* 0x000fca00078e0a00 */
[----:B------:R-:W-:-:S04]  /*6170*/  SHF.R.S32.HI R3, RZ, 0x1f, R0 ;  /* 0x0000001fff037819 */ /* 0x000fc80000011400 */
[CC--:B------:R-:W-:Y:S02]  /*6180*/  LEA.HI R2, R3.reuse, R0.reuse, RZ, 0x2 ;  /* 0x0000000003027211 */ /* 0x0c0fe400078f10ff */
[----:B------:R-:W-:Y:S02]  /*6190*/  LEA.HI R3, R3, R0, RZ, 0x5 ;  /* 0x0000000003037211 */ /* 0x000fe400078f28ff */
[--C-:B------:R-:W-:Y:S02]  /*61a0*/  SHF.R.S32.HI R14, RZ, 0x2, R2.reuse ;  /* 0x00000002ff0e7819 */ /* 0x100fe40000011402 */
[----:B------:R-:W-:Y:S02]  /*61b0*/  SHF.R.S32.HI R15, RZ, 0x1f, R2 ;  /* 0x0000001fff0f7819 */ /* 0x000fe40000011402 */
[----:B------:R-:W-:Y:S02]  /*61c0*/  LOP3.LUT R2, R2, 0x7ffffffc, RZ, 0xc0, !PT ;  /* 0x7ffffffc02027812 */ /* 0x000fe400078ec0ff */
[----:B------:R-:W-:-:S03]  /*61d0*/  LEA.HI R15, R15, R14, RZ, 0x3 ;  /* 0x0000000e0f0f7211 */ /* 0x000fc600078f18ff */
[----:B------:R-:W-:Y:S01]  /*61e0*/  IMAD.IADD R2, R0, 0x1, -R2 ;  /* 0x0000000100027824 */ /* 0x000fe200078e0a02 */
[----:B------:R-:W-:-:S03]  /*61f0*/  LOP3.LUT R15, R15, 0xfffffff8, RZ, 0xc0, !PT ;  /* 0xfffffff80f0f7812 */ /* 0x000fc600078ec0ff */
[----:B------:R-:W-:Y:S02]  /*6200*/  IMAD.SHL.U32 R0, R2, 0x2, RZ ;  /* 0x0000000202007824 */ /* 0x000fe400078e00ff */
[----:B------:R-:W-:-:S03]  /*6210*/  IMAD.IADD R14, R14, 0x1, -R15 ;  /* 0x000000010e0e7824 */ /* 0x000fc600078e0a0f */
[----:B------:R-:W-:Y:S02]  /*6220*/  SHF.R.S32.HI R2, RZ, 0x1f, R0 ;  /* 0x0000001fff027819 */ /* 0x000fe40000011400 */
[----:B------:R-:W-:Y:S02]  /*6230*/  IADD3 R10, P1, R4, R0, RZ ;  /* 0x00000000040a7210 */ /* 0x000fe40007f3e0ff */
[----:B------:R-:W-:Y:S02]  /*6240*/  IADD3 R0, -R0, UR5, -R4 ;  /* 0x0000000500007c10 */ /* 0x000fe4000fffe904 */
[----:B------:R-:W-:Y:S01]  /*6250*/  LEA.HI.X.SX32 R11, R4, R2, 0x1, P1 ;  /* 0x00000002040b7211 */ /* 0x000fe200008f0eff */
[----:B---3--:R-:W-:Y:S01]  /*6260*/  IMAD.SHL.U32 R4, R5, 0x100, RZ ;  /* 0x0000010005047824 */ /* 0x008fe200078e00ff */
[----:B------:R-:W-:Y:S02]  /*6270*/  SHF.R.S32.HI R15, RZ, 0x1f, R14 ;  /* 0x0000001fff0f7819 */ /* 0x000fe4000001140e */
[----:B------:R-:W-:-:S02]  /*6280*/  SHF.R.S32.HI R2, RZ, 0x5, R3 ;  /* 0x00000005ff027819 */ /* 0x000fc40000011403 */
[----:B------:R-:W-:Y:S01]  /*6290*/  ISETP.GE.OR P0, PT, R4, UR4, P0 ;  /* 0x0000000404007c0c */ /* 0x000fe20008706670 */
[----:B------:R-:W-:-:S04]  /*62a0*/  IMAD.WIDE R12, R5, 0x100, R14 ;  /* 0x00000100050c7825 */ /* 0x000fc800078e020e */
[----:B------:R-:W-:-:S04]  /*62b0*/  IMAD.WIDE R12, R2, 0x10, R12 ;  /* 0x00000010020c7825 */ /* 0x000fc800078e020c */
[----:B------:R-:W-:-:S05]  /*62c0*/  IMAD R2, R2, -0x10, -R4 ;  /* 0xfffffff002027824 */ /* 0x000fca00078e0a04 */
[----:B------:R-:W-:Y:S01]  /*62d0*/  IADD3 R14, R2, UR4, -R14 ;  /* 0x00000004020e7c10 */ /* 0x000fe2000fffe80e */
[----:B------:R-:W-:Y:S06]  /*62e0*/  @P0 EXIT ;  /* 0x000000000000094d */ /* 0x000fec0003800000 */
[----:B------:R-:W-:Y:S01]  /*62f0*/  FSETP.NEU.AND P2, PT, RZ, UR22, PT ;  /* 0x00000016ff007c0b */ /* 0x000fe2000bf4d000 */
[----:B------:R-:W-:Y:S01]  /*6300*/  ULDC.64 UR14, c[0x0][0x5d0] ;  /* 0x00017400000e7ab9 */ /* 0x000fe20000000a00 */
[----:B------:R-:W-:Y:S01]  /*6310*/  ISETP.GT.AND P0, PT, R14, RZ, PT ;  /* 0x000000ff0e00720c */ /* 0x000fe20003f04270 */
[----:B------:R-:W-:Y:S01]  /*6320*/  IMAD R2, R13, UR14, RZ ;  /* 0x0000000e0d027c24 */ /* 0x000fe2000f8e02ff */
[----:B------:R-:W-:Y:S02]  /*6330*/  USHF.L.U64.HI UR5, UR14, 0x3, UR15 ;  /* 0x000000030e057899 */ /* 0x000fe4000801020f */
[----:B------:R-:W-:Y:S01]  /*6340*/  IMAD.WIDE.U32 R4, R12, UR14, R10 ;  /* 0x0000000e0c047c25 */ /* 0x000fe2000f8e000a */
[----:B------:R-:W-:Y:S01]  /*6350*/  USHF.L.U32 UR4, UR14, 0x3, URZ ;  /* 0x000000030e047899 */ /* 0x000fe2000800063f */
[----:B------:R-:W-:Y:S02]  /*6360*/  ISETP.GT.AND P1, PT, R0, RZ, P0 ;  /* 0x000000ff0000720c */ /* 0x000fe40000724270 */
[----:B------:R-:W-:-:S04]  /*6370*/  IMAD R2, R12, UR15, R2 ;  /* 0x0000000f0c027c24 */ /* 0x000fc8000f8e0202 */
[----:B------:R-:W-:Y:S01]  /*6380*/  IMAD.IADD R3, R5, 0x1, R2 ;  /* 0x0000000105037824 */ /* 0x000fe200078e0202 */
[----:B------:R-:W-:Y:S06]  /*6390*/  @!P2 BRA `(.L_x_21) ;  /* 0x000000b000c0a947 */ /* 0x000fec0003800000 */
[----:B------:R-:W-:Y:S01]  /*63a0*/  ULDC.64 UR6, c[0x0][0x5c8] ;  /* 0x0001720000067ab9 */ /* 0x000fe20000000a00 */
[----:B------:R-:W-:Y:S01]  /*63b0*/  ULDC.64 UR16, c[0x0][0x5b0] ;  /* 0x00016c0000107ab9 */ /* 0x000fe20000000a00 */
[C---:B------:R-:W-:Y:S01]  /*63c0*/  LEA R2, P2, R4.reuse, UR6, 0x1 ;  /* 0x0000000604027c11 */ /* 0x040fe2000f8408ff */
[----:B------:R-:W-:Y:S01]  /*63d0*/  IMAD R6, R13, UR16, RZ ;  /* 0x000000100d067c24 */ /* 0x000fe2000f8e02ff */
[----:B------:R-:W-:Y:S01]  /*63e0*/  ULDC.64 UR18, c[0x0][0x5a8] ;  /* 0x00016a0000127ab9 */ /* 0x000fe20000000a00 */
[----:B------:R-:W2:Y:S01]  /*63f0*/  LDL.LU R7, [R1] ;  /* 0x0000000001077983 */ /* 0x000ea20000300800 */
[----:B------:R-:W-:Y:S01]  /*6400*/  LEA.HI.X R3, R4, UR7, R3, 0x1, P2 ;  /* 0x0000000704037c11 */ /* 0x000fe200090f0c03 */
[C---:B------:R-:W-:Y:S02]  /*6410*/  IMAD R6, R12.reuse, UR17, R6 ;  /* 0x000000110c067c24 */ /* 0x040fe4000f8e0206 */
[----:B------:R-:W-:-:S04]  /*6420*/  IMAD.WIDE.U32 R4, R12, UR16, R10 ;  /* 0x000000100c047c25 */ /* 0x000fc8000f8e000a */
[----:B------:R-:W-:Y:S01]  /*6430*/  IMAD.IADD R5, R5, 0x1, R6 ;  /* 0x0000000105057824 */ /* 0x000fe200078e0206 */
[----:B------:R-:W-:-:S04]  /*6440*/  LEA R8, P2, R4, UR18, 0x1 ;  /* 0x0000001204087c11 */ /* 0x000fc8000f8408ff */
[----:B------:R-:W-:-:S05]  /*6450*/  LEA.HI.X R9, R4, UR19, R5, 0x1, P2 ;  /* 0x0000001304097c11 */ /* 0x000fca00090f0c05 */
[----:B------:R-:W3:Y:S01]  /*6460*/  @P1 LDG.E.LTC128B.U16 R15, desc[UR20][R8.64] ;  /* 0x00000014080f1981 */ /* 0x000ee2000c1e1520 */
[----:B------:R-:W-:Y:S01]  /*6470*/  ISETP.GT.AND P2, PT, R0, 0x1, P0 ;  /* 0x000000010000780c */ /* 0x000fe20000744270 */
[----:B------:R-:W-:Y:S01]  /*6480*/  BSSY B0, `(.L_x_22) ;  /* 0x0000008000007945 */ /* 0x000fe20003800000 */
[----:B---3--:R-:W-:-:S04]  /*6490*/  IMAD.U32 R4, R15, 0x10000, RZ ;  /* 0x000100000f047824 */ /* 0x008fc800078e00ff */
[----:B------:R-:W-:-:S04]  /*64a0*/  FMUL R4, R4, UR22 ;  /* 0x0000001604047c20 */ /* 0x000fc80008400000 */
[----:B--2---:R-:W-:-:S05]  /*64b0*/  FFMA R4, R7, UR11, R4 ;  /* 0x0000000b07047c23 */ /* 0x004fca0008000004 */
[----:B------:R-:W-:-:S05]  /*64c0*/  F2FP.BF16.F32.PACK_AB R4, RZ, R4 ;  /* 0x00000004ff04723e */ /* 0x000fca00000010ff */
[----:B------:R1:W-:Y:S01]  /*64d0*/  @P1 STG.E.U16 desc[UR20][R2.64], R4 ;  /* 0x0000000402001986 */ /* 0x0003e2000c101514 */
[----:B------:R-:W-:Y:S05]  /*64e0*/  @!P2 BRA `(.L_x_23) ;  /* 0x000000000004a947 */ /* 0x000fea0003800000 */
[----:B------:R2:W5:Y:S02]  /*64f0*/  LDG.E.LTC128B.U16 R15, desc[UR20][R8.64+0x2] ;  /* 0x00000214080f7981 */ /* 0x000564000c1e1520 */
.L_x_23:
[----:B------:R-:W-:Y:S05]  /*6500*/  BSYNC B0 ;  /* 0x0000000000007941 */ /* 0x000fea0003800000 */
.L_x_22:
[----:B------:R-:W3:Y:S01]  /*6510*/  LDL.LU R5, [R1+0x4] ;  /* 0x0000040001057983 */ /* 0x000ee20000300800 */
[----:B-1---5:R-:W-:Y:S01]  /*6520*/  SHF.L.U32 R4, R15, 0x10, RZ ;  /* 0x000000100f047819 */ /* 0x022fe200000006ff */
[----:B------:R-:W-:Y:S02]  /*6530*/  USHF.L.U64.HI UR13, UR16, 0x3, UR17 ;  /* 0x00000003100d7899 */ /* 0x000fe40008010211 */
[----:B------:R-:W-:Y:S02]  /*6540*/  USHF.L.U32 UR12, UR16, 0x3, URZ ;  /* 0x00000003100c7899 */ /* 0x000fe4000800063f */
[----:B------:R-:W-:Y:S02]  /*6550*/  IMAD.U32 R17, RZ, RZ, UR16 ;  /* 0x00000010ff117e24 */ /* 0x000fe4000f8e00ff */
[----:B------:R-:W-:Y:S01]  /*6560*/  FMUL R4, R4, UR22 ;  /* 0x0000001604047c20 */ /* 0x000fe20008400000 */
[----:B------:R-:W4:Y:S03]  /*6570*/  LDL.LU R18, [R1+0x8] ;  /* 0x0000080001127983 */ /* 0x000f260000300800 */
[----:B---3--:R-:W-:-:S05]  /*6580*/  FFMA R4, R5, UR11, R4 ;  /* 0x0000000b05047c23 */ /* 0x008fca0008000004 */
[----:B------:R-:W-:-:S05]  /*6590*/  F2FP.BF16.F32.PACK_AB R4, RZ, R4 ;  /* 0x00000004ff04723e */ /* 0x000fca00000010ff */
[----:B------:R1:W-:Y:S02]  /*65a0*/  @P2 STG.E.U16 desc[UR20][R2.64+0x2], R4 ;  /* 0x0000020402002986 */ /* 0x0003e4000c101514 */
[----:B-1----:R-:W-:-:S03]  /*65b0*/  IMAD.WIDE.U32 R4, R12, R17, UR12 ;  /* 0x0000000c0c047e25 */ /* 0x002fc6000f8e0011 */
[----:B------:R-:W-:-:S04]  /*65c0*/  IADD3 R4, P1, R10, R4, RZ ;  /* 0x000000040a047210 */ /* 0x000fc80007f3e0ff */
[----:B------:R-:W-:Y:S02]  /*65d0*/  IADD3.X R5, R11, R6, R5, P1, !PT ;  /* 0x000000060b057210 */ /* 0x000fe40000ffe405 */
[----:B------:R-:W-:Y:S02]  /*65e0*/  ISETP.GT.AND P1, PT, R14, 0x8, PT ;  /* 0x000000080e00780c */ /* 0x000fe40003f24270 */
[----:B------:R-:W-:Y:S02]  /*65f0*/  LEA R6, P3, R4, UR18, 0x1 ;  /* 0x0000001204067c11 */ /* 0x000fe4000f8608ff */
[----:B------:R-:W-:Y:S02]  /*6600*/  ISETP.GT.AND P2, PT, R0, RZ, P1 ;  /* 0x000000ff0000720c */ /* 0x000fe40000f44270 */
[----:B------:R-:W-:-:S11]  /*6610*/  LEA.HI.X R7, R4, UR19, R5, 0x1, P3 ;  /* 0x0000001304077c11 */ /* 0x000fd600098f0c05 */
[----:B------:R-:W3:Y:S01]  /*6620*/  @P2 LDG.E.LTC128B.U16 R15, desc[UR20][R6.64] ;  /* 0x00000014060f2981 */ /* 0x000ee2000c1e1520 */
[----:B------:R-:W-:Y:S01]  /*6630*/  USHF.L.U32 UR8, UR4, 0x1, URZ ;  /* 0x0000000104087899 */ /* 0x000fe2000800063f */
[----:B------:R-:W-:Y:S01]  /*6640*/  ISETP.GT.AND P3, PT, R0, 0x1, P1 ;  /* 0x000000010000780c */ /* 0x000fe20000f64270 */
[----:B------:R-:W-:Y:S01]  /*6650*/  USHF.L.U64.HI UR5, UR4, 0x1, UR5 ;  /* 0x0000000104057899 */ /* 0x000fe20008010205 */
[----:B------:R-:W-:Y:S03]  /*6660*/  BSSY B0, `(.L_x_24) ;  /* 0x000000b000007945 */ /* 0x000fe60003800000 */
[----:B------:R-:W-:Y:S01]  /*6670*/  IADD3 R4, P4, R2, UR8, RZ ;  /* 0x0000000802047c10 */ /* 0x000fe2000ff9e0ff */
[----:B---3--:R-:W-:-:S04]  /*6680*/  IMAD.U32 R5, R15, 0x10000, RZ ;  /* 0x000100000f057824 */ /* 0x008fc800078e00ff */
[----:B------:R-:W-:-:S04]  /*6690*/  FMUL R5, R5, UR22 ;  /* 0x0000001605057c20 */ /* 0x000fc80008400000 */
[----:B----4-:R-:W-:-:S05]  /*66a0*/  FFMA R5, R18, UR11, R5 ;  /* 0x0000000b12057c23 */ /* 0x010fca0008000005 */
[----:B------:R-:W-:-:S04]  /*66b0*/  F2FP.BF16.F32.PACK_AB R5, RZ, R5 ;  /* 0x00000005ff05723e */ /* 0x000fc800000010ff */
[----:B------:R-:W-:Y:S02]  /*66c0*/  PRMT R16, R5, 0x7610, R16 ;  /* 0x0000761005107816 */ /* 0x000fe40000000010 */
[----:B------:R-:W-:-:S05]  /*66d0*/  IADD3.X R5, R3, UR5, RZ, P4, !PT ;  /* 0x0000000503057c10 */ /* 0x000fca000a7fe4ff */
[----:B------:R1:W-:Y:S01]  /*66e0*/  @P2 STG.E.U16 desc[UR20][R4.64], R16 ;  /* 0x0000001004002986 */ /* 0x0003e2000c101514 */
[----:B------:R-:W-:Y:S05]  /*66f0*/  @!P3 BRA `(.L_x_25) ;  /* 0x000000000004b947 */ /* 0x000fea0003800000 */
[----:B------:R3:W5:Y:S02]  /*6700*/  LDG.E.LTC128B.U16 R15, desc[UR20][R6.64+0x2] ;  /* 0x00000214060f7981 */ /* 0x000764000c1e1520 */
.L_x_25:
[----:B------:R-:W-:Y:S05]  /*6710*/  BSYNC B0 ;  /* 0x0000000000007941 */ /* 0x000fea0003800000 */
.L_x_24:
[----:B------:R-:W4:Y:S01]  /*6720*/  LDL.LU R18, [R1+0xc] ;  /* 0x00000c0001127983 */ /* 0x000f220000300800 */
[----:B-1---5:R-:W-:Y:S01]  /*6730*/  IMAD.U32 R16, R15, 0x10000, RZ ;  /* 0x000100000f107824 */ /* 0x022fe200078e00ff */
[----:B------:R-:W-:Y:S01]  /*6740*/  ISETP.GT.AND P2, PT, R0, 0x8, P0 ;  /* 0x000000080000780c */ /* 0x000fe20000744270 */
[----:B------:R-:W-:Y:S02]  /*6750*/  BSSY B0, `(.L_x_26) ;  /* 0x0000007000007945 */ /* 0x000fe40003800000 */
[----:B------:R-:W-:-:S04]  /*6760*/  FMUL R16, R16, UR22 ;  /* 0x0000001610107c20 */ /* 0x000fc80008400000 */
[----:B----4-:R-:W-:-:S05]  /*6770*/  FFMA R16, R18, UR11, R16 ;  /* 0x0000000b12107c23 */ /* 0x010fca0008000010 */
[----:B------:R-:W-:-:S05]  /*6780*/  F2FP.BF16.F32.PACK_AB R16, RZ, R16 ;  /* 0x00000010ff10723e */ /* 0x000fca00000010ff */
[----:B------:R1:W-:Y:S01]  /*6790*/  @P3 STG.E.U16 desc[UR20][R4.64+0x2], R16 ;  /* 0x0000021004003986 */ /* 0x0003e2000c101514 */
[----:B------:R-:W-:Y:S05]  /*67a0*/  @!P2 BRA `(.L_x_27) ;  /* 0x000000000004a947 */ /* 0x000fea0003800000 */
[----:B------:R4:W5:Y:S02]  /*67b0*/  LDG.E.LTC128B.U16 R15, desc[UR20][R8.64+0x10] ;  /* 0x00001014080f7981 */ /* 0x000964000c1e1520 */
.L_x_27:
[----:B------:R-:W-:Y:S05]  /*67c0*/  BSYNC B0 ;  /* 0x0000000000007941 */ /* 0x000fea0003800000 */
.L_x_26:
[----:B------:R-:W2:Y:S01]  /*67d0*/  LDL.LU R18, [R1+0x10] ;  /* 0x0000100001127983 */ /* 0x000ea20000300800 */
[----:B-1---5:R-:W-:Y:S01]  /*67e0*/  IMAD.U32 R16, R15, 0x10000, RZ ;  /* 0x000100000f107824 */ /* 0x022fe200078e00ff */
[----:B------:R-:W-:Y:S03]  /*67f0*/  BSSY B0, `(.L_x_28) ;  /* 0x0000008000007945 */ /* 0x000fe60003800000 */
[----:B------:R-:W-:-:S04]  /*6800*/  FMUL R16, R16, UR22 ;  /* 0x0000001610107c20 */ /* 0x000fc80008400000 */
[----:B--2---:R-:W-:-:S05]  /*6810*/  FFMA R16, R18, UR11, R16 ;  /* 0x0000000b12107c23 */ /* 0x004fca0008000010 */
[----:B------:R-:W-:-:S05]  /*6820*/  F2FP.BF16.F32.PACK_AB R16, RZ, R16 ;  /* 0x00000010ff10723e */ /* 0x000fca00000010ff */
[----:B------:R1:W-:Y:S01]  /*6830*/  @P2 STG.E.U16 desc[UR20][R2.64+0x10], R16 ;  /* 0x0000101002002986 */ /* 0x0003e2000c101514 */
[----:B------:R-:W-:-:S13]  /*6840*/  ISETP.GT.AND P2, PT, R0, 0x9, P0 ;  /* 0x000000090000780c */ /* 0x000fda0000744270 */
[----:B-1----:R-:W-:Y:S05]  /*6850*/  @!P2 BRA `(.L_x_29) ;  /* 0x000000000004a947 */ /* 0x002fea0003800000 */
[----:B------:R1:W5:Y:S02]  /*6860*/  LDG.E.LTC128B.U16 R15, desc[UR20][R8.64+0x12] ;  /* 0x00001214080f7981 */ /* 0x000364000c1e1520 */
.L_x_29:
[----:B------:R-:W-:Y:S05]  /*6870*/  BSYNC B0 ;  /* 0x0000000000007941 */ /* 0x000fea0003800000 */
.L_x_28:
[----:B------:R-:W2:Y:S01]  /*6880*/  LDL.LU R18, [R1+0x14] ;  /* 0x0000140001127983 */ /* 0x000ea20000300800 */
[----:B-----5:R-:W-:Y:S01]  /*6890*/  SHF.L.U32 R16, R15, 0x10, RZ ;  /* 0x000000100f107819 */ /* 0x020fe200000006ff */
[----:B------:R-:W-:Y:S01]  /*68a0*/  BSSY B0, `(.L_x_30) ;  /* 0x0000008000007945 */ /* 0x000fe20003800000 */
[----:B------:R-:W-:-:S03]  /*68b0*/  ISETP.GT.AND P3, PT, R0, 0x8, P1 ;  /* 0x000000080000780c */ /* 0x000fc60000f64270 */
[----:B------:R-:W-:-:S04]  /*68c0*/  FMUL R16, R16, UR22 ;  /* 0x0000001610107c20 */ /* 0x000fc80008400000 */
[----:B--2---:R-:W-:-:S05]  /*68d0*/  FFMA R16, R18, UR11, R16 ;  /* 0x0000000b12107c23 */ /* 0x004fca0008000010 */
[----:B------:R-:W-:-:S05]  /*68e0*/  F2FP.BF16.F32.PACK_AB R16, RZ, R16 ;  /* 0x00000010ff10723e */ /* 0x000fca00000010ff */
[----:B------:R2:W-:Y:S01]  /*68f0*/  @P2 STG.E.U16 desc[UR20][R2.64+0x12], R16 ;  /* 0x0000121002002986 */ /* 0x0005e2000c101514 */
[----:B------:R-:W-:Y:S05]  /*6900*/  @!P3 BRA `(.L_x_31) ;  /* 0x000000000004b947 */ /* 0x000fea0003800000 */
[----:B------:R0:W5:Y:S02]  /*6910*/  LDG.E.LTC128B.U16 R15, desc[UR20][R6.64+0x10] ;  /* 0x00001014060f7981 */ /* 0x000164000c1e1520 */
.L_x_31:
[----:B------:R-:W-:Y:S05]  /*6920*/  BSYNC B0 ;  /* 0x0000000000007941 */ /* 0x000fea0003800000 */
.L_x_30:
[----:B------:R-:W3:Y:S01]  /*6930*/  LDL.LU R18, [R1+0x18] ;  /* 0x0000180001127983 */ /* 0x000ee20000300800 */
[----:B--2--5:R-:W-:Y:S01]  /*6940*/  IMAD.U32 R16, R15, 0x10000, RZ ;  /* 0x000100000f107824 */ /* 0x024fe200078e00ff */
[----:B------:R-:W-:Y:S01]  /*6950*/  ISETP.GT.AND P2, PT, R0, 0x9, P1 ;  /* 0x000000090000780c */ /* 0x000fe20000f44270 */
[----:B------:R-:W-:Y:S02]  /*6960*/  BSSY B0, `(.L_x_32) ;  /* 0x0000007000007945 */ /* 0x000fe40003800000 */
[----:B------:R-:W-:-:S04]  /*6970*/  FMUL R16, R16, UR22 ;  /* 0x0000001610107c20 */ /* 0x000fc80008400000 */
[----:B---3--:R-:W-:-:S05]  /*6980*/  FFMA R16, R18, UR11, R16 ;  /* 0x0000000b12107c23 */ /* 0x008fca0008000010 */
[----:B------:R-:W-:-:S05]  /*6990*/  F2FP.BF16.F32.PACK_AB R16, RZ, R16 ;  /* 0x00000010ff10723e */ /* 0x000fca00000010ff */
[----:B------:R2:W-:Y:S01]  /*69a0*/  @P3 STG.E.U16 desc[UR20][R4.64+0x10], R16 ;  /* 0x0000101004003986 */ /* 0x0005e2000c101514 */
[----:B------:R-:W-:Y:S05]  /*69b0*/  @!P2 BRA `(.L_x_33) ;  /* 0x000000000004a947 */ /* 0x000fea0003800000 */
[----:B------:R3:W5:Y:S02]  /*69c0*/  LDG.E.LTC128B.U16 R15, desc[UR20][R6.64+0x12] ;  /* 0x00001214060f7981 */ /* 0x000764000c1e1520 */
.L_x_33:
[----:B------:R-:W-:Y:S05]  /*69d0*/  BSYNC B0 ;  /* 0x0000000000007941 */ /* 0x000fea0003800000 */
.L_x_32:
[----:B------:R-:W4:Y:S01]  /*69e0*/  LDL.LU R18, [R1+0x1c] ;  /* 0x00001c0001127983 */ /* 0x000f220000300800 */
[----:B--2--5:R-:W-:Y:S01]  /*69f0*/  IMAD.U32 R16, R15, 0x10000, RZ ;  /* 0x000100000f107824 */ /* 0x024fe200078e00ff */
        /* <DEDUP_REMOVED lines=8> */
.L_x_35:
[----:B------:R-:W-:Y:S05]  /*6a80*/  BSYNC B0 ;  /* 0x0000000000007941 */ /* 0x000fea0003800000 */
.L_x_34:
        /* <DEDUP_REMOVED lines=10> */
.L_x_37:
[----:B------:R-:W-:Y:S05]  /*6b30*/  BSYNC B0 ;  /* 0x0000000000007941 */ /* 0x000fea0003800000 */
.L_x_36:
        /* <DEDUP_REMOVED lines=10> */
.L_x_39:
[----:B------:R-:W-:Y:S05]  /*6be0*/  BSYNC B0 ;  /* 0x0000000000007941 */ /* 0x000fea0003800000 */
.L_x_38:
[----:B------:R-:W3:Y:S01]  /*6bf0*/  LDL.LU R18, [R1+0x28] ;  /* 0x0000280001127983 */ /* 0x000ee20000300800 */
[----:B--2--5:R-:W-:Y:S01]  /*6c00*/  SHF.L.U32 R16, R15, 0x10, RZ ;  /* 0x000000100f107819 */ /* 0x024fe200000006ff */
[----:B------:R-:W-:Y:S01]  /*6c10*/  BSSY B0, `(.L_x_40) ;  /* 0x0000008000007945 */ /* 0x000fe20003800000 */
[----:B------:R-:W-:-:S03]  /*6c20*/  ISETP.GT.AND P2, PT, R0, 0x11, P1 ;  /* 0x000000110000780c */ /* 0x000fc60000f44270 */
[----:B------:R-:W-:-:S04]  /*6c30*/  FMUL R16, R16, UR22 ;  /* 0x0000001610107c20 */ /* 0x000fc80008400000 */
[----:B---3--:R-:W-:-:S05]  /*6c40*/  FFMA R16, R18, UR11, R16 ;  /* 0x0000000b12107c23 */ /* 0x008fca0008000010 */
[----:B------:R-:W-:-:S05]  /*6c50*/  F2FP.BF16.F32.PACK_AB R16, RZ, R16 ;  /* 0x00000010ff10723e */ /* 0x000fca00000010ff */
[----:B------:R2:W-:Y:S01]  /*6c60*/  @P3 STG.E.U16 desc[UR20][R4.64+0x20], R16 ;  /* 0x0000201004003986 */ /* 0x0005e2000c101514 */
[----:B------:R-:W-:Y:S05]  /*6c70*/  @!P2 BRA `(.L_x_41) ;  /* 0x000000000004a947 */ /* 0x000fea0003800000 */
[----:B------:R3:W5:Y:S02]  /*6c80*/  LDG.E.LTC128B.U16 R15, desc[UR20][R6.64+0x22] ;  /* 0x00002214060f7981 */ /* 0x000764000c1e1520 */
.L_x_41:
[----:B------:R-:W-:Y:S05]  /*6c90*/  BSYNC B0 ;  /* 0x0000000000007941 */ /* 0x000fea0003800000 */
.L_x_40:
        /* <DEDUP_REMOVED lines=10> */
.L_x_43:
[----:B------:R-:W-:Y:S05]  /*6d40*/  BSYNC B0 ;  /* 0x0000000000007941 */ /* 0x000fea0003800000 */
.L_x_42:
        /* <DEDUP_REMOVED lines=10> */
.L_x_45:
[----:B------:R-:W-:Y:S05]  /*6df0*/  BSYNC B0 ;  /* 0x0000000000007941 */ /* 0x000fea0003800000 */
.L_x_44:
        /* <DEDUP_REMOVED lines=10> */
.L_x_47:
[----:B------:R-:W-:Y:S05]  /*6ea0*/  BSYNC B0 ;  /* 0x0000000000007941 */ /* 0x000fea0003800000 */
.L_x_46:
        /* <DEDUP_REMOVED lines=10> */
.L_x_49:
[----:B------:R-:W-:Y:S05]  /*6f50*/  BSYNC B0 ;  /* 0x0000000000007941 */ /* 0x000fea0003800000 */
.L_x_48:
[----:B------:R-:W4:Y:S01]  /*6f60*/  LDL.LU R18, [R1+0x3c] ;  /* 0x00003c0001127983 */ /* 0x000f220000300800 */
[----:B--2--5:R-:W-:Y:S01]  /*6f70*/  SHF.L.U32 R16, R15, 0x10, RZ ;  /* 0x000000100f107819 */ /* 0x024fe200000006ff */
[----:B------:R-:W-:Y:S01]  /*6f80*/  BSSY B0, `(.L_x_50) ;  /* 0x0000008000007945 */ /* 0x000fe20003800000 */
[----:B------:R-:W-:-:S03]  /*6f90*/  ISETP.GT.AND P3, PT, R0, 0x20, P0 ;  /* 0x000000200000780c */ /* 0x000fc60000764270 */
[----:B------:R-:W-:-:S04]  /*6fa0*/  FMUL R16, R16, UR22 ;  /* 0x0000001610107c20 */ /* 0x000fc80008400000 */
[----:B----4-:R-:W-:-:S05]  /*6fb0*/  FFMA R16, R18, UR11, R16 ;  /* 0x0000000b12107c23 */ /* 0x010fca0008000010 */
[----:B------:R-:W-:-:S05]  /*6fc0*/  F2FP.BF16.F32.PACK_AB R16, RZ, R16 ;  /* 0x00000010ff10723e */ /* 0x000fca00000010ff */
[----:B------:R2:W-:Y:S01]  /*6fd0*/  @P2 STG.E.U16 desc[UR20][R4.64+0x32], R16 ;  /* 0x0000321004002986 */ /* 0x0005e2000c101514 */
[----:B------:R-:W-:Y:S05]  /*6fe0*/  @!P3 BRA `(.L_x_51) ;  /* 0x000000000004b947 */ /* 0x000fea0003800000 */
[----:B------:R4:W5:Y:S02]  /*6ff0*/  LDG.E.LTC128B.U16 R15, desc[UR20][R8.64+0x40] ;  /* 0x00004014080f7981 */ /* 0x000964000c1e1520 */
.L_x_51:
[----:B------:R-:W-:Y:S05]  /*7000*/  BSYNC B0 ;  /* 0x0000000000007941 */ /* 0x000fea0003800000 */
.L_x_50:
        /* <DEDUP_REMOVED lines=10> */
.L_x_53:
[----:B------:R-:W-:Y:S05]  /*70b0*/  BSYNC B0 ;  /* 0x0000000000007941 */ /* 0x000fea0003800000 */
.L_x_52:
        /* <DEDUP_REMOVED lines=10> */
.L_x_55:
[----:B------:R-:W-:Y:S05]  /*7160*/  BSYNC B0 ;  /* 0x0000000000007941 */ /* 0x000fea0003800000 */
.L_x_54:
        /* <DEDUP_REMOVED lines=10> */
.L_x_57:
[----:B------:R-:W-:Y:S05]  /*7210*/  BSYNC B0 ;  /* 0x0000000000007941 */ /* 0x000fea0003800000 */
.L_x_56:
        /* <DEDUP_REMOVED lines=10> */
.L_x_59:
[----:B------:R-:W-:Y:S05]  /*72c0*/  BSYNC B0 ;  /* 0x0000000000007941 */ /* 0x000fea0003800000 */
.L_x_58:
        /* <DEDUP_REMOVED lines=10> */
.L_x_61:
[----:B------:R-:W-:Y:S05]  /*7370*/  BSYNC B0 ;  /* 0x0000000000007941 */ /* 0x000fea0003800000 */
.L_x_60:
        /* <DEDUP_REMOVED lines=10> */
.L_x_63:
[----:B------:R-:W-:Y:S05]  /*7420*/  BSYNC B0 ;  /* 0x0000000000007941 */ /* 0x000fea0003800000 */
.L_x_62:
        /* <DEDUP_REMOVED lines=10> */
.L_x_65:
[----:B------:R-:W-:Y:S05]  /*74d0*/  BSYNC B0 ;  /* 0x0000000000007941 */ /* 0x000fea0003800000 */
.L_x_64:
        /* <DEDUP_REMOVED lines=10> */
.L_x_67:
[----:B------:R-:W-:Y:S05]  /*7580*/  BSYNC B0 ;  /* 0x0000000000007941 */ /* 0x000fea0003800000 */
.L_x_66:
        /* <DEDUP_REMOVED lines=10> */
.L_x_69:
[----:B------:R-:W-:Y:S05]  /*7630*/  BSYNC B0 ;  /* 0x0000000000007941 */ /* 0x000fea0003800000 */
.L_x_68:
        /* <DEDUP_REMOVED lines=10> */
.L_x_71:
[----:B------:R-:W-:Y:S05]  /*76e0*/  BSYNC B0 ;  /* 0x0000000000007941 */ /* 0x000fea0003800000 */
.L_x_70:
        /* <DEDUP_REMOVED lines=10> */
.L_x_73:
[----:B------:R-:W-:Y:S05]  /*7790*/  BSYNC B0 ;  /* 0x0000000000007941 */ /* 0x000fea0003800000 */
.L_x_72:
        /* <DEDUP_REMOVED lines=10> */
.L_x_75:
[----:B------:R-:W-:Y:S05]  /*7840*/  BSYNC B0 ;  /* 0x0000000000007941 */ /* 0x000fea0003800000 */
.L_x_74:
        /* <DEDUP_REMOVED lines=10> */
.L_x_77:
[----:B------:R-:W-:Y:S05]  /*78f0*/  BSYNC B0 ;  /* 0x0000000000007941 */ /* 0x000fea0003800000 */
.L_x_76:
        /* <DEDUP_REMOVED lines=10> */
.L_x_79:
[----:B------:R-:W-:Y:S05]  /*79a0*/  BSYNC B0 ;  /* 0x0000000000007941 */ /* 0x000fea0003800000 */
.L_x_78:
        /* <DEDUP_REMOVED lines=10> */
.L_x_81:
[----:B------:R-:W-:Y:S05]  /*7a50*/  BSYNC B0 ;  /* 0x0000000000007941 */ /* 0x000fea0003800000 */
.L_x_80:
        /* <DEDUP_REMOVED lines=10> */
.L_x_83:
[----:B------:R-:W-:Y:S05]  /*7b00*/  BSYNC B0 ;  /* 0x0000000000007941 */ /* 0x000fea0003800000 */
.L_x_82:
        /* <DEDUP_REMOVED lines=10> */
.L_x_85:
[----:B------:R-:W-:Y:S05]  /*7bb0*/  BSYNC B0 ;  /* 0x0000000000007941 */ /* 0x000fea0003800000 */
.L_x_84:
        /* <DEDUP_REMOVED lines=10> */
.L_x_87:
[----:B------:R-:W-:Y:S05]  /*7c60*/  BSYNC B0 ;  /* 0x0000000000007941 */ /* 0x000fea0003800000 */
.L_x_86:
        /* <DEDUP_REMOVED lines=10> */
.L_x_89:
[----:B------:R-:W-:Y:S05]  /*7d10*/  BSYNC B0 ;  /* 0x0000000000007941 */ /* 0x000fea0003800000 */
.L_x_88:
        /* <DEDUP_REMOVED lines=10> */
.L_x_91:
[----:B------:R-:W-:Y:S05]  /*7dc0*/  BSYNC B0 ;  /* 0x0000000000007941 */ /* 0x000fea0003800000 */
.L_x_90:
        /* <DEDUP_REMOVED lines=10> */
.L_x_93:
[----:B------:R-:W-:Y:S05]  /*7e70*/  BSYNC B0 ;  /* 0x0000000000007941 */ /* 0x000fea0003800000 */
.L_x_92:
        /* <DEDUP_REMOVED lines=10> */
.L_x_95:
[----:B------:R-:W-:Y:S05]  /*7f20*/  BSYNC B0 ;  /* 0x0000000000007941 */ /* 0x000fea0003800000 */
.L_x_94:
        /* <DEDUP_REMOVED lines=10> */
.L_x_97:
[----:B------:R-:W-:Y:S05]  /*7fd0*/  BSYNC B0 ;  /* 0x0000000000007941 */ /* 0x000fea0003800000 */
.L_x_96:
        /* <DEDUP_REMOVED lines=10> */
.L_x_99:
[----:B------:R-:W-:Y:S05]  /*8080*/  BSYNC B0 ;  /* 0x0000000000007941 */ /* 0x000fea0003800000 */
.L_x_98:
        /* <DEDUP_REMOVED lines=10> */
.L_x_101:
[----:B------:R-:W-:Y:S05]  /*8130*/  BSYNC B0 ;  /* 0x0000000000007941 */ /* 0x000fea0003800000 */
.L_x_100:
        /* <DEDUP_REMOVED lines=10> */
.L_x_103:
[----:B------:R-:W-:Y:S05]  /*81e0*/  BSYNC B0 ;  /* 0x0000000000007941 */ /* 0x000fea0003800000 */
.L_x_102:
        /* <DEDUP_REMOVED lines=10> */
.L_x_105:
[----:B------:R-:W-:Y:S05]  /*8290*/  BSYNC B0 ;  /* 0x0000000000007941 */ /* 0x000fea0003800000 */
.L_x_104:
        /* <DEDUP_REMOVED lines=10> */
.L_x_107:
[----:B------:R-:W-:Y:S05]  /*8340*/  BSYNC B0 ;  /* 0x0000000000007941 */ /* 0x000fea0003800000 */
.L_x_106:
        /* <DEDUP_REMOVED lines=10> */
.L_x_109:
[----:B------:R-:W-:Y:S05]  /*83f0*/  BSYNC B0 ;  /* 0x0000000000007941 */ /* 0x000fea0003800000 */
.L_x_108:
        /* <DEDUP_REMOVED lines=10> */
.L_x_111:
[----:B------:R-:W-:Y:S05]  /*84a0*/  BSYNC B0 ;  /* 0x0000000000007941 */ /* 0x000fea0003800000 */
.L_x_110:
        /* <DEDUP_REMOVED lines=10> */
.L_x_113:
[----:B------:R-:W-:Y:S05]  /*8550*/  BSYNC B0 ;  /* 0x0000000000007941 */ /* 0x000fea0003800000 */
.L_x_112:
        /* <DEDUP_REMOVED lines=10> */
.L_x_115:
[----:B------:R-:W-:Y:S05]  /*8600*/  BSYNC B0 ;  /* 0x0000000000007941 */ /* 0x000fea0003800000 */
.L_x_114:
        /* <DEDUP_REMOVED lines=10> */
.L_x_117:
[----:B------:R-:W-:Y:S05]  /*86b0*/  BSYNC B0 ;  /* 0x0000000000007941 */ /* 0x000fea0003800000 */
.L_x_116:
        /* <DEDUP_REMOVED lines=10> */
.L_x_119:
[----:B------:R-:W-:Y:S05]  /*8760*/  BSYNC B0 ;  /* 0x0000000000007941 */ /* 0x000fea0003800000 */
.L_x_118:
        /* <DEDUP_REMOVED lines=10> */
.L_x_121:
[----:B------:R-:W-:Y:S05]  /*8810*/  BSYNC B0 ;  /* 0x0000000000007941 */ /* 0x000fea0003800000 */
.L_x_120:
        /* <DEDUP_REMOVED lines=10> */
.L_x_123:
[----:B------:R-:W-:Y:S05]  /*88c0*/  BSYNC B0 ;  /* 0x0000000000007941 */ /* 0x000fea0003800000 */
.L_x_122:
        /* <DEDUP_REMOVED lines=10> */
.L_x_125:
[----:B------:R-:W-:Y:S05]  /*8970*/  BSYNC B0 ;  /* 0x0000000000007941 */ /* 0x000fea0003800000 */
.L_x_124:
        /* <DEDUP_REMOVED lines=10> */
.L_x_127:
[----:B------:R-:W-:Y:S05]  /*8a20*/  BSYNC B0 ;  /* 0x0000000000007941 */ /* 0x000fea0003800000 */
.L_x_126:
        /* <DEDUP_REMOVED lines=10> */
.L_x_129:
[----:B------:R-:W-:Y:S05]  /*8ad0*/  BSYNC B0 ;  /* 0x0000000000007941 */ /* 0x000fea0003800000 */
.L_x_128:
        /* <DEDUP_REMOVED lines=10> */
.L_x_131:
[----:B------:R-:W-:Y:S05]  /*8b80*/  BSYNC B0 ;  /* 0x0000000000007941 */ /* 0x000fea0003800000 */
.L_x_130:
        /* <DEDUP_REMOVED lines=10> */
.L_x_133:
[----:B------:R-:W-:Y:S05]  /*8c30*/  BSYNC B0 ;  /* 0x0000000000007941 */ /* 0x000fea0003800000 */
.L_x_132:
        /* <DEDUP_REMOVED lines=10> */
.L_x_135:
[----:B------:R-:W-:Y:S05]  /*8ce0*/  BSYNC B0 ;  /* 0x0000000000007941 */ /* 0x000fea0003800000 */
.L_x_134:
        /* <DEDUP_REMOVED lines=10> */
.L_x_137:
[----:B------:R-:W-:Y:S05]  /*8d90*/  BSYNC B0 ;  /* 0x0000000000007941 */ /* 0x000fea0003800000 */
.L_x_136:
        /* <DEDUP_REMOVED lines=10> */
.L_x_139:
[----:B------:R-:W-:Y:S05]  /*8e40*/  BSYNC B0 ;  /* 0x0000000000007941 */ /* 0x000fea0003800000 */
.L_x_138:
        /* <DEDUP_REMOVED lines=10> */
.L_x_141:
[----:B------:R-:W-:Y:S05]  /*8ef0*/  BSYNC B0 ;  /* 0x0000000000007941 */ /* 0x000fea0003800000 */
.L_x_140:
[----:B-1-34-:R-:W3:Y:S01]  /*8f00*/  LDL.LU R9, [R1+0xf4] ;  /* 0x0000f40001097983 */ /* 0x01aee20000300800 */
[----:B-----5:R-:W-:Y:S01]  /*8f10*/  IMAD.U32 R8, R15, 0x10000, RZ ;  /* 0x000100000f087824 */ /* 0x020fe200078e00ff */
        /* <DEDUP_REMOVED lines=8> */
.L_x_143:
[----:B------:R-:W-:Y:S05]  /*8fa0*/  BSYNC B0 ;  /* 0x0000000000007941 */ /* 0x000fea0003800000 */
.L_x_142:
[----:B------:R-:W4:Y:S01]  /*8fb0*/  LDL.LU R9, [R1+0xf8] ;  /* 0x0000f80001097983 */ /* 0x000f220000300800 */
[----:B-1---5:R-:W-:Y:S01]  /*8fc0*/  IMAD.U32 R8, R15, 0x10000, RZ ;  /* 0x000100000f087824 */ /* 0x022fe200078e00ff */
[----:B------:R-:W-:Y:S01]  /*8fd0*/  ISETP.GT.AND P1, PT, R0, 0x79, P1 ;  /* 0x000000790000780c */ /* 0x000fe20000f24270 */
[----:B------:R-:W-:Y:S01]  /*8fe0*/  BSSY B0, `(.L_x_144) ;  /* 0x0000008000007945 */ /* 0x000fe20003800000 */
[----:B------:R-:W-:Y:S01]  /*8ff0*/  IADD3 R18, P0, R12, 0x40, RZ ;  /* 0x000000400c127810 */ /* 0x000fe20007f1e0ff */
[----:B------:R-:W-:-:S04]  /*9000*/  FMUL R8, R8, UR22 ;  /* 0x0000001608087c20 */ /* 0x000fc80008400000 */
[----:B----4-:R-:W-:-:S05]  /*9010*/  FFMA R8, R9, UR11, R8 ;  /* 0x0000000b09087c23 */ /* 0x010fca0008000008 */
[----:B------:R-:W-:-:S05]  /*9020*/  F2FP.BF16.F32.PACK_AB R8, RZ, R8 ;  /* 0x00000008ff08723e */ /* 0x000fca00000010ff */
[----:B------:R1:W-:Y:S01]  /*9030*/  @P2 STG.E.U16 desc[UR20][R4.64+0xf0], R8 ;  /* 0x0000f00804002986 */ /* 0x0003e2000c101514 */
[----:B------:R-:W-:Y:S05]  /*9040*/  @!P1 BRA `(.L_x_145) ;  /* 0x0000000000049947 */ /* 0x000fea0003800000 */
[----:B------:R4:W5:Y:S02]  /*9050*/  LDG.E.LTC128B.U16 R15, desc[UR20][R6.64+0xf2] ;  /* 0x0000f214060f7981 */ /* 0x000964000c1e1520 */
.L_x_145:
[----:B------:R-:W-:Y:S05]  /*9060*/  BSYNC B0 ;  /* 0x0000000000007941 */ /* 0x000fea0003800000 */
.L_x_144:
[----:B-1----:R-:W2:Y:S01]  /*9070*/  LDL.LU R8, [R1+0xfc] ;  /* 0x0000fc0001087983 */ /* 0x002ea20000300800 */
[----:B0--345:R-:W-:Y:S02]  /*9080*/  IMAD.U32 R6, R15, 0x10000, RZ ;  /* 0x000100000f067824 */ /* 0x039fe400078e00ff */
[----:B------:R-:W-:Y:S01]  /*9090*/  IMAD.X R7, RZ, RZ, R13, P0 ;  /* 0x000000ffff077224 */ /* 0x000fe200000e060d */
[----:B------:R-:W-:Y:S01]  /*90a0*/  ISETP.GT.AND P0, PT, R14, 0x40, PT ;  /* 0x000000400e00780c */ /* 0x000fe20003f04270 */
[----:B------:R-:W-:Y:S02]  /*90b0*/  FMUL R6, R6, UR22 ;  /* 0x0000001606067c20 */ /* 0x000fe40008400000 */
[----:B------:R-:W-:Y:S01]  /*90c0*/  IMAD R7, R7, UR16, RZ ;  /* 0x0000001007077c24 */ /* 0x000fe2000f8e02ff */
[----:B------:R-:W-:-:S03]  /*90d0*/  ISETP.GT.AND P3, PT, R0, RZ, P0 ;  /* 0x000000ff0000720c */ /* 0x000fc60000764270 */
[----:B------:R-:W-:Y:S02]  /*90e0*/  IMAD R19, R18, UR17, R7 ;  /* 0x0000001112137c24 */ /* 0x000fe4000f8e0207 */
[----:B--2---:R-:W-:Y:S01]  /*90f0*/  FFMA R6, R8, UR11, R6 ;  /* 0x0000000b08067c23 */ /* 0x004fe20008000006 */
[----:B------:R-:W-:-:S04]  /*9100*/  IMAD.WIDE.U32 R8, R18, UR16, R10 ;  /* 0x0000001012087c25 */ /* 0x000fc8000f8e000a */
[----:B------:R-:W-:Y:S02]  /*9110*/  F2FP.BF16.F32.PACK_AB R16, RZ, R6 ;  /* 0x00000006ff10723e */ /* 0x000fe400000010ff */
[C---:B------:R-:W-:Y:S02]  /*9120*/  LEA R6, P2, R8.reuse, UR18, 0x1 ;  /* 0x0000001208067c11 */ /* 0x040fe4000f8408ff */
[----:B------:R-:W-:Y:S01]  /*9130*/  IADD3 R7, R9, R19, RZ ;  /* 0x0000001309077210 */ /* 0x000fe20007ffe0ff */
[----:B------:R0:W-:Y:S03]  /*9140*/  @P1 STG.E.U16 desc[UR20][R4.64+0xf2], R16 ;  /* 0x0000f21004001986 */ /* 0x0001e6000c101514 */
[----:B------:R-:W-:-:S05]  /*9150*/  LEA.HI.X R7, R8, UR19, R7, 0x1, P2 ;  /* 0x0000001308077c11 */ /* 0x000fca00090f0c07 */
[----:B------:R-:W2:Y:S01]  /*9160*/  @P3 LDG.E.LTC128B.U16 R15, desc[UR20][R6.64] ;  /* 0x00000014060f3981 */ /* 0x000ea2000c1e1520 */
[----:B------:R-:W-:Y:S01]  /*9170*/  USHF.L.U32 UR6, UR14, 0x6, URZ ;  /* 0x000000060e067899 */ /* 0x000fe2000800063f */
[----:B------:R-:W-:Y:S01]  /*9180*/  ISETP.GT.AND P2, PT, R0, 0x1, P0 ;  /* 0x000000010000780c */ /* 0x000fe20000744270 */
[----:B------:R-:W-:Y:S01]  /*9190*/  USHF.L.U64.HI UR4, UR14, 0x6, UR15 ;  /* 0x000000060e047899 */ /* 0x000fe2000801020f */
[----:B------:R-:W-:Y:S01]  /*91a0*/  BSSY B0, `(.L_x_146) ;  /* 0x000000c000007945 */ /* 0x000fe20003800000 */
[----:B------:R-:W-:Y:S02]  /*91b0*/  USHF.L.U32 UR7, UR6, 0x1, URZ ;  /* 0x0000000106077899 */ /* 0x000fe4000800063f */
[----:B------:R-:W-:Y:S01]  /*91c0*/  USHF.L.U64.HI UR4, UR6, 0x1, UR4 ;  /* 0x0000000106047899 */ /* 0x000fe20008010204 */
[----:B--2---:R-:W-:-:S04]  /*91d0*/  IMAD.U32 R8, R15, 0x10000, RZ ;  /* 0x000100000f087824 */ /* 0x004fc800078e00ff */
[----:B------:R-:W-:Y:S01]  /*91e0*/  FMUL R9, R8, UR22 ;  /* 0x0000001608097c20 */ /* 0x000fe20008400000 */
[----:B------:R-:W-:-:S03]  /*91f0*/  IADD3 R8, P1, R2, UR7, RZ ;  /* 0x0000000702087c10 */ /* 0x000fc6000ff3e0ff */
[----:B------:R-:W-:-:S05]  /*9200*/  FFMA R9, R152, UR11, R9 ;  /* 0x0000000b98097c23 */ /* 0x000fca0008000009 */
[----:B0-----:R-:W-:Y:S02]  /*9210*/  F2FP.BF16.F32.PACK_AB R5, RZ, R9 ;  /* 0x00000009ff05723e */ /* 0x001fe400000010ff */
[----:B------:R-:W-:-:S05]  /*9220*/  IADD3.X R9, R3, UR4, RZ, P1, !PT ;  /* 0x0000000403097c10 */ /* 0x000fca0008ffe4ff */
[----:B------:R0:W-:Y:S01]  /*9230*/  @P3 STG.E.U16 desc[UR20][R8.64], R5 ;  /* 0x0000000508003986 */ /* 0x0001e2000c101514 */
[----:B------:R-:W-:Y:S05]  /*9240*/  @!P2 BRA `(.L_x_147) ;  /* 0x000000000004a947 */ /* 0x000fea0003800000 */
[----:B------:R1:W5:Y:S02]  /*9250*/  LDG.E.LTC128B.U16 R15, desc[UR20][R6.64+0x2] ;  /* 0x00000214060f7981 */ /* 0x000364000c1e1520 */
.L_x_147:
[----:B------:R-:W-:Y:S05]  /*9260*/  BSYNC B0 ;  /* 0x0000000000007941 */ /* 0x000fea0003800000 */
.L_x_146:
[----:B-----5:R-:W-:Y:S01]  /*9270*/  IMAD.U32 R16, R15, 0x10000, RZ ;  /* 0x000100000f107824 */ /* 0x020fe200078e00ff */
[----:B------:R-:W-:Y:S01]  /*9280*/  ISETP.GT.AND P1, PT, R14, 0x48, PT ;  /* 0x000000480e00780c */ /* 0x000fe20003f24270 */
[----:B0-----:R-:W-:Y:S01]  /*9290*/  IMAD.WIDE.U32 R4, R18, R17, UR12 ;  /* 0x0000000c12047e25 */ /* 0x001fe2000f8e0011 */
[----:B------:R-:W-:Y:S03]  /*92a0*/  BSSY B0, `(.L_x_148) ;  /* 0x000000c000007945 */ /* 0x000fe60003800000 */
[----:B------:R-:W-:Y:S01]  /*92b0*/  FMUL R16, R16, UR22 ;  /* 0x0000001610107c20 */ /* 0x000fe20008400000 */
[----:B------:R-:W-:-:S03]  /*92c0*/  IADD3 R18, P3, R10, R4, RZ ;  /* 0x000000040a127210 */ /* 0x000fc60007f7e0ff */
[----:B------:R-:W-:Y:S01]  /*92d0*/  FFMA R16, R153, UR11, R16 ;  /* 0x0000000b99107c23 */ /* 0x000fe20008000010 */
[----:B------:R-:W-:-:S04]  /*92e0*/  IADD3.X R5, R11, R19, R5, P3, !PT ;  /* 0x000000130b057210 */ /* 0x000fc80001ffe405 */
[----:B------:R-:W-:Y:S02]  /*92f0*/  F2FP.BF16.F32.PACK_AB R16, RZ, R16 ;  /* 0x00000010ff10723e */ /* 0x000fe400000010ff */
[----:B------:R-:W-:Y:S02]  /*9300*/  ISETP.GT.AND P3, PT, R0, RZ, P1 ;  /* 0x000000ff0000720c */ /* 0x000fe40000f64270 */
[C---:B------:R-:W-:Y:S01]  /*9310*/  LEA R4, P4, R18.reuse, UR18, 0x1 ;  /* 0x0000001212047c11 */ /* 0x040fe2000f8808ff */
[----:B------:R0:W-:Y:S03]  /*9320*/  @P2 STG.E.U16 desc[UR20][R8.64+0x2], R16 ;  /* 0x0000021008002986 */ /* 0x0001e6000c101514 */
[----:B------:R-:W-:-:S07]  /*9330*/  LEA.HI.X R5, R18, UR19, R5, 0x1, P4 ;  /* 0x0000001312057c11 */ /* 0x000fce000a0f0c05 */
[----:B------:R-:W-:Y:S05]  /*9340*/  @!P3 BRA `(.L_x_149) ;  /* 0x000000000004b947 */ /* 0x000fea0003800000 */
[----:B------:R2:W5:Y:S02]  /*9350*/  LDG.E.LTC128B.U16 R15, desc[UR20][R4.64] ;  /* 0x00000014040f7981 */ /* 0x000564000c1e1520 */
.L_x_149:
[----:B------:R-:W-:Y:S05]  /*9360*/  BSYNC B0 ;  /* 0x0000000000007941 */ /* 0x000fea0003800000 */
.L_x_148:
[----:B0----5:R-:W-:Y:S01]  /*9370*/  IMAD.U32 R16, R15, 0x10000, RZ ;  /* 0x000100000f107824 */ /* 0x021fe200078e00ff */
[----:B------:R-:W-:Y:S01]  /*9380*/  IADD3 R18, P4, R8, UR8, RZ ;  /* 0x0000000808127c10 */ /* 0x000fe2000ff9e0ff */
[----:B------:R-:W-:Y:S01]  /*9390*/  BSSY B0, `(.L_x_150) ;  /* 0x0000009000007945 */ /* 0x000fe20003800000 */
[----:B------:R-:W-:Y:S01]  /*93a0*/  ISETP.GT.AND P2, PT, R0, 0x1, P1 ;  /* 0x000000010000780c */ /* 0x000fe20000f44270 */
[----:B------:R-:W-:-:S04]  /*93b0*/  FMUL R19, R16, UR22 ;  /* 0x0000001610137c20 */ /* 0x000fc80008400000 */
[----:B------:R-:W-:-:S05]  /*93c0*/  FFMA R19, R154, UR11, R19 ;  /* 0x0000000b9a137c23 */ /* 0x000fca0008000013 */
[----:B------:R-:W-:Y:S02]  /*93d0*/  F2FP.BF16.F32.PACK_AB R16, RZ, R19 ;  /* 0x00000013ff10723e */ /* 0x000fe400000010ff */
[----:B------:R-:W-:-:S05]  /*93e0*/  IADD3.X R19, R9, UR5, RZ, P4, !PT ;  /* 0x0000000509137c10 */ /* 0x000fca000a7fe4ff */
[----:B------:R0:W-:Y:S01]  /*93f0*/  @P3 STG.E.U16 desc[UR20][R18.64], R16 ;  /* 0x0000001012003986 */ /* 0x0001e2000c101514 */
[----:B------:R-:W-:Y:S05]  /*9400*/  @!P2 BRA `(.L_x_151) ;  /* 0x000000000004a947 */ /* 0x000fea0003800000 */
[----:B------:R3:W5:Y:S02]  /*9410*/  LDG.E.LTC128B.U16 R15, desc[UR20][R4.64+0x2] ;  /* 0x00000214040f7981 */ /* 0x000764000c1e1520 */
.L_x_151:
[----:B------:R-:W-:Y:S05]  /*9420*/  BSYNC B0 ;  /* 0x0000000000007941 */ /* 0x000fea0003800000 */
.L_x_150:
[----:B0----5:R-:W-:Y:S01]  /*9430*/  IMAD.U32 R16, R15, 0x10000, RZ ;  /* 0x000100000f107824 */ /* 0x021fe200078e00ff */
[----:B------:R-:W-:Y:S01]  /*9440*/  ISETP.GT.AND P3, PT, R0, 0x8, P0 ;  /* 0x000000080000780c */ /* 0x000fe20000764270 */
[----:B------:R-:W-:Y:S02]  /*9450*/  BSSY B0, `(.L_x_152) ;  /* 0x0000007000007945 */ /* 0x000fe40003800000 */
[----:B------:R-:W-:-:S04]  /*9460*/  FMUL R16, R16, UR22 ;  /* 0x0000001610107c20 */ /* 0x000fc80008400000 */
[----:B------:R-:W-:-:S05]  /*9470*/  FFMA R16, R155, UR11, R16 ;  /* 0x0000000b9b107c23 */ /* 0x000fca0008000010 */
[----:B------:R-:W-:-:S05]  /*9480*/  F2FP.BF16.F32.PACK_AB R16, RZ, R16 ;  /* 0x00000010ff10723e */ /* 0x000fca00000010ff */
[----:B------:R0:W-:Y:S01]  /*9490*/  @P2 STG.E.U16 desc[UR20][R18.64+0x2], R16 ;  /* 0x0000021012002986 */ /* 0x0001e2000c101514 */
[----:B------:R-:W-:Y:S05]  /*94a0*/  @!P3 BRA `(.L_x_153) ;  /* 0x000000000004b947 */ /* 0x000fea0003800000 */
[----:B------:R4:W5:Y:S02]  /*94b0*/  LDG.E.LTC128B.U16 R15, desc[UR20][R6.64+0x10] ;  /* 0x00001014060f7981 */ /* 0x000964000c1e1520 */
.L_x_153:
[----:B------:R-:W-:Y:S05]  /*94c0*/  BSYNC B0 ;  /* 0x0000000000007941 */ /* 0x000fea0003800000 */
.L_x_152:
[----:B0----5:R-:W-:Y:S01]  /*94d0*/  SHF.L.U32 R16, R15, 0x10, RZ ;  /* 0x000000100f107819 */ /* 0x021fe200000006ff */
[----:B------:R-:W-:Y:S01]  /*94e0*/  BSSY B0, `(.L_x_154) ;  /* 0x0000008000007945 */ /* 0x000fe20003800000 */
[----:B------:R-:W-:-:S03]  /*94f0*/  ISETP.GT.AND P2, PT, R0, 0x9, P0 ;  /* 0x000000090000780c */ /* 0x000fc60000744270 */
[----:B------:R-:W-:-:S04]  /*9500*/  FMUL R19, R16, UR22 ;  /* 0x0000001610137c20 */ /* 0x000fc80008400000 */
[----:B------:R-:W-:-:S05]  /*9510*/  FFMA R19, R156, UR11, R19 ;  /* 0x0000000b9c137c23 */ /* 0x000fca0008000013 */
[----:B------:R-:W-:-:S05]  /*9520*/  F2FP.BF16.F32.PACK_AB R19, RZ, R19 ;  /* 0x00000013ff13723e */ /* 0x000fca00000010ff */
[----:B------:R0:W-:Y:S01]  /*9530*/  @P3 STG.E.U16 desc[UR20][R8.64+0x10], R19 ;  /* 0x0000101308003986 */ /* 0x0001e2000c101514 */
[----:B------:R-:W-:Y:S05]  /*9540*/  @!P2 BRA `(.L_x_155) ;  /* 0x000000000004a947 */ /* 0x000fea0003800000 */
[----:B------:R0:W5:Y:S02]  /*9550*/  LDG.E.LTC128B.U16 R15, desc[UR20][R6.64+0x12] ;  /* 0x00001214060f7981 */ /* 0x000164000c1e1520 */
.L_x_155:
[----:B------:R-:W-:Y:S05]  /*9560*/  BSYNC B0 ;  /* 0x0000000000007941 */ /* 0x000fea0003800000 */
.L_x_154:
[----:B-----5:R-:W-:Y:S01]  /*9570*/  IMAD.U32 R16, R15, 0x10000, RZ ;  /* 0x000100000f107824 */ /* 0x020fe200078e00ff */
        /* <DEDUP_REMOVED lines=8> */
.L_x_157:
[----:B------:R-:W-:Y:S05]  /*9600*/  BSYNC B0 ;  /* 0x0000000000007941 */ /* 0x000fea0003800000 */
.L_x_156:
[----:B0----5:R-:W-:Y:S01]  /*9610*/  IMAD.U32 R16, R15, 0x10000, RZ ;  /* 0x000100000f107824 */ /* 0x021fe200078e00ff */
[----:B------:R-:W-:Y:S01]  /*9620*/  ISETP.GT.AND P2, PT, R0, 0x9, P1 ;  /* 0x000000090000780c */ /* 0x000fe20000f44270 */
[----:B------:R-:W-:Y:S01]  /*9630*/  IMAD.U32 R21, RZ, RZ, UR8 ;  /* 0x00000008ff157e24 */ /* 0x000fe2000f8e00ff */
[----:B------:R-:W-:Y:S01]  /*9640*/  BSSY B0, `(.L_x_158) ;  /* 0x000000a000007945 */ /* 0x000fe20003800000 */
[----:B------:R-:W-:Y:S01]  /*9650*/  FMUL R19, R16, UR22 ;  /* 0x0000001610137c20 */ /* 0x000fe20008400000 */
[----:B------:R-:W-:Y:S02]  /*9660*/  IMAD.U32 R23, RZ, RZ, UR5 ;  /* 0x00000005ff177e24 */ /* 0x000fe4000f8e00ff */
[----:B------:R-:W-:Y:S01]  /*9670*/  IADD3 R18, P4, P5, R21, UR7, R2 ;  /* 0x0000000715127c10 */ /* 0x000fe2000fd9e002 */
[----:B------:R-:W-:-:S05]  /*9680*/  FFMA R19, R158, UR11, R19 ;  /* 0x0000000b9e137c23 */ /* 0x000fca0008000013 */
[----:B------:R-:W-:Y:S02]  /*9690*/  F2FP.BF16.F32.PACK_AB R16, RZ, R19 ;  /* 0x00000013ff10723e */ /* 0x000fe400000010ff */
[----:B------:R-:W-:-:S05]  /*96a0*/  IADD3.X R19, R23, UR4, R3, P4, P5 ;  /* 0x0000000417137c10 */ /* 0x000fca000a7ea403 */
[----:B------:R0:W-:Y:S01]  /*96b0*/  @P3 STG.E.U16 desc[UR20][R18.64+0x10], R16 ;  /* 0x0000101012003986 */ /* 0x0001e2000c101514 */
[----:B------:R-:W-:Y:S05]  /*96c0*/  @!P2 BRA `(.L_x_159) ;  /* 0x000000000004a947 */ /* 0x000fea0003800000 */
[----:B------:R0:W5:Y:S02]  /*96d0*/  LDG.E.LTC128B.U16 R15, desc[UR20][R4.64+0x12] ;  /* 0x00001214040f7981 */ /* 0x000164000c1e1520 */
.L_x_159:
[----:B------:R-:W-:Y:S05]  /*96e0*/  BSYNC B0 ;  /* 0x0000000000007941 */ /* 0x000fea0003800000 */
.L_x_158:
        /* <DEDUP_REMOVED lines=9> */
.L_x_161:
[----:B------:R-:W-:Y:S05]  /*9780*/  BSYNC B0 ;  /* 0x0000000000007941 */ /* 0x000fea0003800000 */
.L_x_160:
        /* <DEDUP_REMOVED lines=9> */
.L_x_163:
[----:B------:R-:W-:Y:S05]  /*9820*/  BSYNC B0 ;  /* 0x0000000000007941 */ /* 0x000fea0003800000 */
.L_x_162:
        /* <DEDUP_REMOVED lines=9> */
.L_x_165:
[----:B------:R-:W-:Y:S05]  /*98c0*/  BSYNC B0 ;  /* 0x0000000000007941 */ /* 0x000fea0003800000 */
.L_x_164:
        /* <DEDUP_REMOVED lines=9> */
.L_x_167:
[----:B------:R-:W-:Y:S05]  /*9960*/  BSYNC B0 ;  /* 0x0000000000007941 */ /* 0x000fea0003800000 */
.L_x_166:
        /* <DEDUP_REMOVED lines=9> */
.L_x_169:
[----:B------:R-:W-:Y:S05]  /*9a00*/  BSYNC B0 ;  /* 0x0000000000007941 */ /* 0x000fea0003800000 */
.L_x_168:
        /* <DEDUP_REMOVED lines=9> */
.L_x_171:
[----:B------:R-:W-:Y:S05]  /*9aa0*/  BSYNC B0 ;  /* 0x0000000000007941 */ /* 0x000fea0003800000 */
.L_x_170:
        /* <DEDUP_REMOVED lines=9> */
.L_x_173:
[----:B------:R-:W-:Y:S05]  /*9b40*/  BSYNC B0 ;  /* 0x0000000000007941 */ /* 0x000fea0003800000 */
.L_x_172:
        /* <DEDUP_REMOVED lines=9> */
.L_x_175:
[----:B------:R-:W-:Y:S05]  /*9be0*/  BSYNC B0 ;  /* 0x0000000000007941 */ /* 0x000fea0003800000 */
.L_x_174:
        /* <DEDUP_REMOVED lines=9> */
.L_x_177:
[----:B------:R-:W-:Y:S05]  /*9c80*/  BSYNC B0 ;  /* 0x0000000000007941 */ /* 0x000fea0003800000 */
.L_x_176:
        /* <DEDUP_REMOVED lines=9> */
.L_x_179:
[----:B------:R-:W-:Y:S05]  /*9d20*/  BSYNC B0 ;  /* 0x0000000000007941 */ /* 0x000fea0003800000 */
.L_x_178:
[----:B-----5:R-:W-:Y:S01]  /*9d30*/  SHF.L.U32 R16, R15, 0x10, RZ ;  /* 0x000000100f107819 */ /* 0x020fe200000006ff */
        /* <DEDUP_REMOVED lines=8> */
.L_x_181:
[----:B------:R-:W-:Y:S05]  /*9dc0*/  BSYNC B0 ;  /* 0x0000000000007941 */ /* 0x000fea0003800000 */
.L_x_180:
        /* <DEDUP_REMOVED lines=9> */
.L_x_183:
[----:B------:R-:W-:Y:S05]  /*9e60*/  BSYNC B0 ;  /* 0x0000000000007941 */ /* 0x000fea0003800000 */
.L_x_182:
        /* <DEDUP_REMOVED lines=9> */
.L_x_185:
[----:B------:R-:W-:Y:S05]  /*9f00*/  BSYNC B0 ;  /* 0x0000000000007941 */ /* 0x000fea0003800000 */
.L_x_184:
        /* <DEDUP_REMOVED lines=9> */
.L_x_187:
[----:B------:R-:W-:Y:S05]  /*9fa0*/  BSYNC B0 ;  /* 0x0000000000007941 */ /* 0x000fea0003800000 */
.L_x_186:
        /* <DEDUP_REMOVED lines=9> */
.L_x_189:
[----:B------:R-:W-:Y:S05]  /*a040*/  BSYNC B0 ;  /* 0x0000000000007941 */ /* 0x000fea0003800000 */
.L_x_188:
        /* <DEDUP_REMOVED lines=9> */
.L_x_191:
[----:B------:R-:W-:Y:S05]  /*a0e0*/  BSYNC B0 ;  /* 0x0000000000007941 */ /* 0x000fea0003800000 */
.L_x_190:
        /* <DEDUP_REMOVED lines=9> */
.L_x_193:
[----:B------:R-:W-:Y:S05]  /*a180*/  BSYNC B0 ;  /* 0x0000000000007941 */ /* 0x000fea0003800000 */
.L_x_192:
        /* <DEDUP_REMOVED lines=9> */
.L_x_195:
[----:B------:R-:W-:Y:S05]  /*a220*/  BSYNC B0 ;  /* 0x0000000000007941 */ /* 0x000fea0003800000 */
.L_x_194:
        /* <DEDUP_REMOVED lines=9> */
.L_x_197:
[----:B------:R-:W-:Y:S05]  /*a2c0*/  BSYNC B0 ;  /* 0x0000000000007941 */ /* 0x000fea0003800000 */
.L_x_196:
        /* <DEDUP_REMOVED lines=9> */
.L_x_199:
[----:B------:R-:W-:Y:S05]  /*a360*/  BSYNC B0 ;  /* 0x0000000000007941 */ /* 0x000fea0003800000 */
.L_x_198:
        /* <DEDUP_REMOVED lines=9> */
.L_x_201:
[----:B------:R-:W-:Y:S05]  /*a400*/  BSYNC B0 ;  /* 0x0000000000007941 */ /* 0x000fea0003800000 */
.L_x_200:
        /* <DEDUP_REMOVED lines=9> */
.L_x_203:
[----:B------:R-:W-:Y:S05]  /*a4a0*/  BSYNC B0 ;  /* 0x0000000000007941 */ /* 0x000fea0003800000 */
.L_x_202:
        /* <DEDUP_REMOVED lines=9> */
.L_x_205:
[----:B------:R-:W-:Y:S05]  /*a540*/  BSYNC B0 ;  /* 0x0000000000007941 */ /* 0x000fea0003800000 */
.L_x_204:
        /* <DEDUP_REMOVED lines=9> */
.L_x_207:
[----:B------:R-:W-:Y:S05]  /*a5e0*/  BSYNC B0 ;  /* 0x0000000000007941 */ /* 0x000fea0003800000 */
.L_x_206:
        /* <DEDUP_REMOVED lines=9> */
.L_x_209:
[----:B------:R-:W-:Y:S05]  /*a680*/  BSYNC B0 ;  /* 0x0000000000007941 */ /* 0x000fea0003800000 */
.L_x_208:
        /* <DEDUP_REMOVED lines=9> */
.L_x_211:
[----:B------:R-:W-:Y:S05]  /*a720*/  BSYNC B0 ;  /* 0x0000000000007941 */ /* 0x000fea0003800000 */
.L_x_210:
        /* <DEDUP_REMOVED lines=9> */
.L_x_213:
[----:B------:R-:W-:Y:S05]  /*a7c0*/  BSYNC B0 ;  /* 0x0000000000007941 */ /* 0x000fea0003800000 */
.L_x_212:
        /* <DEDUP_REMOVED lines=9> */
.L_x_215:
[----:B------:R-:W-:Y:S05]  /*a860*/  BSYNC B0 ;  /* 0x0000000000007941 */ /* 0x000fea0003800000 */
.L_x_214:
        /* <DEDUP_REMOVED lines=9> */
.L_x_217:
[----:B------:R-:W-:Y:S05]  /*a900*/  BSYNC B0 ;  /* 0x0000000000007941 */ /* 0x000fea0003800000 */
.L_x_216:
        /* <DEDUP_REMOVED lines=9> */
.L_x_219:
[----:B------:R-:W-:Y:S05]  /*a9a0*/  BSYNC B0 ;  /* 0x0000000000007941 */ /* 0x000fea0003800000 */
.L_x_218:
        /* <DEDUP_REMOVED lines=9> */
.L_x_221:
[----:B------:R-:W-:Y:S05]  /*aa40*/  BSYNC B0 ;  /* 0x0000000000007941 */ /* 0x000fea0003800000 */
.L_x_220:
        /* <DEDUP_REMOVED lines=9> */
.L_x_223:
[----:B------:R-:W-:Y:S05]  /*aae0*/  BSYNC B0 ;  /* 0x0000000000007941 */ /* 0x000fea0003800000 */
.L_x_222:
        /* <DEDUP_REMOVED lines=9> */
.L_x_225:
[----:B------:R-:W-:Y:S05]  /*ab80*/  BSYNC B0 ;  /* 0x0000000000007941 */ /* 0x000fea0003800000 */
.L_x_224:
        /* <DEDUP_REMOVED lines=9> */
.L_x_227:
[----:B------:R-:W-:Y:S05]  /*ac20*/  BSYNC B0 ;  /* 0x0000000000007941 */ /* 0x000fea0003800000 */
.L_x_226:
        /* <DEDUP_REMOVED lines=9> */
.L_x_229:
[----:B------:R-:W-:Y:S05]  /*acc0*/  BSYNC B0 ;  /* 0x0000000000007941 */ /* 0x000fea0003800000 */
.L_x_228:
        /* <DEDUP_REMOVED lines=9> */
.L_x_231:
[----:B------:R-:W-:Y:S05]  /*ad60*/  BSYNC B0 ;  /* 0x0000000000007941 */ /* 0x000fea0003800000 */
.L_x_230:
        /* <DEDUP_REMOVED lines=9> */
.L_x_233:
[----:B------:R-:W-:Y:S05]  /*ae00*/  BSYNC B0 ;  /* 0x0000000000007941 */ /* 0x000fea0003800000 */
.L_x_232:
        /* <DEDUP_REMOVED lines=9> */
.L_x_235:
[----:B------:R-:W-:Y:S05]  /*aea0*/  BSYNC B0 ;  /* 0x0000000000007941 */ /* 0x000fea0003800000 */
.L_x_234:
        /* <DEDUP_REMOVED lines=9> */
.L_x_237:
[----:B------:R-:W-:Y:S05]  /*af40*/  BSYNC B0 ;  /* 0x0000000000007941 */ /* 0x000fea0003800000 */
.L_x_236:
        /* <DEDUP_REMOVED lines=9> */
.L_x_239:
[----:B------:R-:W-:Y:S05]  /*afe0*/  BSYNC B0 ;  /* 0x0000000000007941 */ /* 0x000fea0003800000 */
.L_x_238:
        /* <DEDUP_REMOVED lines=9> */
.L_x_241:
[----:B------:R-:W-:Y:S05]  /*b080*/  BSYNC B0 ;  /* 0x0000000000007941 */ /* 0x000fea0003800000 */
.L_x_240:
        /* <DEDUP_REMOVED lines=9> */
.L_x_243:
[----:B------:R-:W-:Y:S05]  /*b120*/  BSYNC B0 ;  /* 0x0000000000007941 */ /* 0x000fea0003800000 */
.L_x_242:
        /* <DEDUP_REMOVED lines=9> */
.L_x_245:
[----:B------:R-:W-:Y:S05]  /*b1c0*/  BSYNC B0 ;  /* 0x0000000000007941 */ /* 0x000fea0003800000 */
.L_x_244:
        /* <DEDUP_REMOVED lines=9> */
.L_x_247:
[----:B------:R-:W-:Y:S05]  /*b260*/  BSYNC B0 ;  /* 0x0000000000007941 */ /* 0x000fea0003800000 */
.L_x_246:
        /* <DEDUP_REMOVED lines=9> */
.L_x_249:
[----:B------:R-:W-:Y:S05]  /*b300*/  BSYNC B0 ;  /* 0x0000000000007941 */ /* 0x000fea0003800000 */
.L_x_248:
        /* <DEDUP_REMOVED lines=9> */
.L_x_251:
[----:B------:R-:W-:Y:S05]  /*b3a0*/  BSYNC B0 ;  /* 0x0000000000007941 */ /* 0x000fea0003800000 */
.L_x_250:
        /* <DEDUP_REMOVED lines=9> */
.L_x_253:
[----:B------:R-:W-:Y:S05]  /*b440*/  BSYNC B0 ;  /* 0x0000000000007941 */ /* 0x000fea0003800000 */
.L_x_252:
        /* <DEDUP_REMOVED lines=9> */
.L_x_255:
[----:B------:R-:W-:Y:S05]  /*b4e0*/  BSYNC B0 ;  /* 0x0000000000007941 */ /* 0x000fea0003800000 */
.L_x_254:
        /* <DEDUP_REMOVED lines=9> */
.L_x_257:
[----:B------:R-:W-:Y:S05]  /*b580*/  BSYNC B0 ;  /* 0x0000000000007941 */ /* 0x000fea0003800000 */
.L_x_256:
        /* <DEDUP_REMOVED lines=9> */
.L_x_259:
[----:B------:R-:W-:Y:S05]  /*b620*/  BSYNC B0 ;  /* 0x0000000000007941 */ /* 0x000fea0003800000 */
.L_x_258:
        /* <DEDUP_REMOVED lines=9> */
.L_x_261:
[----:B------:R-:W-:Y:S05]  /*b6c0*/  BSYNC B0 ;  /* 0x0000000000007941 */ /* 0x000fea0003800000 */
.L_x_260:
        /* <DEDUP_REMOVED lines=9> */
.L_x_263:
[----:B------:R-:W-:Y:S05]  /*b760*/  BSYNC B0 ;  /* 0x0000000000007941 */ /* 0x000fea0003800000 */
.L_x_262:
        /* <DEDUP_REMOVED lines=9> */
.L_x_265:
[----:B------:R-:W-:Y:S05]  /*b800*/  BSYNC B0 ;  /* 0x0000000000007941 */ /* 0x000fea0003800000 */
.L_x_264:
        /* <DEDUP_REMOVED lines=9> */
.L_x_267:
[----:B------:R-:W-:Y:S05]  /*b8a0*/  BSYNC B0 ;  /* 0x0000000000007941 */ /* 0x000fea0003800000 */
.L_x_266:
[----:B01--45:R-:W-:Y:S01]  /*b8b0*/  IMAD.U32 R6, R15, 0x10000, RZ ;  /* 0x000100000f067824 */ /* 0x033fe200078e00ff */
        /* <DEDUP_REMOVED lines=8> */
.L_x_269:
[----:B------:R-:W-:Y:S05]  /*b940*/  BSYNC B0 ;  /* 0x0000000000007941 */ /* 0x000fea0003800000 */
.L_x_268:
[----:B0----5:R-:W-:Y:S01]  /*b950*/  SHF.L.U32 R6, R15, 0x10, RZ ;  /* 0x000000100f067819 */ /* 0x021fe200000006ff */
[----:B------:R-:W-:Y:S01]  /*b960*/  BSSY B0, `(.L_x_270) ;  /* 0x000000c000007945 */ /* 0x000fe20003800000 */
[----:B------:R-:W-:Y:S02]  /*b970*/  ISETP.GT.AND P1, PT, R0, 0x79, P1 ;  /* 0x000000790000780c */ /* 0x000fe40000f24270 */
[----:B------:R-:W-:Y:S01]  /*b980*/  IADD3 R20, P0, R12, 0x80, RZ ;  /* 0x000000800c147810 */ /* 0x000fe20007f1e0ff */
[----:B------:R-:W-:Y:S01]  /*b990*/  FMUL R7, R6, UR22 ;  /* 0x0000001606077c20 */ /* 0x000fe20008400000 */
[----:B------:R-:W-:-:S03]  /*b9a0*/  @P2 IMAD.MOV.U32 R6, RZ, RZ, R18 ;  /* 0x000000ffff062224 */ /* 0x000fc600078e0012 */
[----:B------:R-:W-:-:S05]  /*b9b0*/  FFMA R7, R214, UR11, R7 ;  /* 0x0000000bd6077c23 */ /* 0x000fca0008000007 */
[----:B------:R-:W-:-:S04]  /*b9c0*/  F2FP.BF16.F32.PACK_AB R7, RZ, R7 ;  /* 0x00000007ff07723e */ /* 0x000fc800000010ff */
[----:B------:R-:W-:Y:S01]  /*b9d0*/  PRMT R8, R7, 0x7610, R8 ;  /* 0x0000761007087816 */ /* 0x000fe20000000008 */
[----:B------:R-:W-:-:S05]  /*b9e0*/  @P2 IMAD.MOV.U32 R7, RZ, RZ, R19 ;  /* 0x000000ffff072224 */ /* 0x000fca00078e0013 */
[----:B------:R0:W-:Y:S01]  /*b9f0*/  @P2 STG.E.U16 desc[UR20][R6.64+0xf0], R8 ;  /* 0x0000f00806002986 */ /* 0x0001e2000c101514 */
[----:B------:R-:W-:Y:S05]  /*ba00*/  @!P1 BRA `(.L_x_271) ;  /* 0x0000000000049947 */ /* 0x000fea0003800000 */
[----:B------:R4:W5:Y:S02]  /*ba10*/  LDG.E.LTC128B.U16 R15, desc[UR20][R4.64+0xf2] ;  /* 0x0000f214040f7981 */ /* 0x000964000c1e1520 */
.L_x_271:
[----:B------:R-:W-:Y:S05]  /*ba20*/  BSYNC B0 ;  /* 0x0000000000007941 */ /* 0x000fea0003800000 */
.L_x_270:
[----:B-12345:R-:W-:Y:S02]  /*ba30*/  IMAD.U32 R4, R15, 0x10000, RZ ;  /* 0x000100000f047824 */ /* 0x03efe400078e00ff */
[----:B------:R-:W-:Y:S01]  /*ba40*/  IMAD.X R5, RZ, RZ, R13, P0 ;  /* 0x000000ffff057224 */ /* 0x000fe200000e060d */
[----:B------:R-:W-:Y:S01]  /*ba50*/  ISETP.GT.AND P0, PT, R14, 0x80, PT ;  /* 0x000000800e00780c */ /* 0x000fe20003f04270 */
[----:B------:R-:W-:Y:S01]  /*ba60*/  FMUL R4, R4, UR22 ;  /* 0x0000001604047c20 */ /* 0x000fe20008400000 */
[----:B0-----:R-:W-:Y:S02]  /*ba70*/  IMAD.WIDE.U32 R6, R20, UR16, R10 ;  /* 0x0000001014067c25 */ /* 0x001fe4000f8e000a */
[----:B------:R-:W-:Y:S02]  /*ba80*/  ISETP.GT.AND P3, PT, R0, RZ, P0 ;  /* 0x000000ff0000720c */ /* 0x000fe40000764270 */
[----:B------:R-:W-:Y:S01]  /*ba90*/  FFMA R4, R215, UR11, R4 ;  /* 0x0000000bd7047c23 */ /* 0x000fe20008000004 */
[----:B------:R-:W-:-:S04]  /*baa0*/  IMAD R5, R5, UR16, RZ ;  /* 0x0000001005057c24 */ /* 0x000fc8000f8e02ff */
[----:B------:R-:W-:Y:S01]  /*bab0*/  IMAD R21, R20, UR17, R5 ;  /* 0x0000001114157c24 */ /* 0x000fe2000f8e0205 */
[----:B------:R-:W-:Y:S02]  /*bac0*/  F2FP.BF16.F32.PACK_AB R8, RZ, R4 ;  /* 0x00000004ff08723e */ /* 0x000fe400000010ff */
[----:B------:R-:W-:Y:S02]  /*bad0*/  LEA R4, P2, R6, UR18, 0x1 ;  /* 0x0000001206047c11 */ /* 0x000fe4000f8408ff */
[----:B------:R-:W-:Y:S02]  /*bae0*/  IADD3 R5, R7, R21, RZ ;  /* 0x0000001507057210 */ /* 0x000fe40007ffe0ff */
[----:B------:R-:W-:Y:S02]  /*baf0*/  PRMT R9, R8, 0x7610, R9 ;  /* 0x0000761008097816 */ /* 0x000fe40000000009 */
[----:B------:R-:W-:-:S03]  /*bb00*/  LEA.HI.X R5, R6, UR19, R5, 0x1, P2 ;  /* 0x0000001306057c11 */ /* 0x000fc600090f0c05 */
[----:B------:R0:W-:Y:S04]  /*bb10*/  @P1 STG.E.U16 desc[UR20][R18.64+0xf2], R9 ;  /* 0x0000f20912001986 */ /* 0x0001e8000c101514 */
[----:B------:R-:W2:Y:S01]  /*bb20*/  @P3 LDG.E.LTC128B.U16 R15, desc[UR20][R4.64] ;  /* 0x00000014040f3981 */ /* 0x000ea2000c1e1520 */
[----:B------:R-:W-:Y:S01]  /*bb30*/  USHF.L.U32 UR4, UR14, 0x8, URZ ;  /* 0x000000080e047899 */ /* 0x000fe2000800063f */
[----:B------:R-:W-:Y:S01]  /*bb40*/  ISETP.GT.AND P2, PT, R0, 0x1, P0 ;  /* 0x000000010000780c */ /* 0x000fe20000744270 */
[----:B------:R-:W-:Y:S01]  /*bb50*/  USHF.L.U64.HI UR6, UR14, 0x8, UR15 ;  /* 0x000000080e067899 */ /* 0x000fe2000801020f */
[----:B------:R-:W-:Y:S03]  /*bb60*/  BSSY B0, `(.L_x_272) ;  /* 0x000000a000007945 */ /* 0x000fe60003800000 */
[----:B------:R-:W-:-:S04]  /*bb70*/  IADD3 R8, P1, R2, UR4, RZ ;  /* 0x0000000402087c10 */ /* 0x000fc8000ff3e0ff */
[----:B0-----:R-:W-:Y:S01]  /*bb80*/  IADD3.X R9, R3, UR6, RZ, P1, !PT ;  /* 0x0000000603097c10 */ /* 0x001fe20008ffe4ff */
[----:B--2---:R-:W-:-:S04]  /*bb90*/  IMAD.U32 R6, R15, 0x10000, RZ ;  /* 0x000100000f067824 */ /* 0x004fc800078e00ff */
[----:B------:R-:W-:-:S04]  /*bba0*/  FMUL R7, R6, UR22 ;  /* 0x0000001606077c20 */ /* 0x000fc80008400000 */
[----:B------:R-:W-:-:S05]  /*bbb0*/  FFMA R7, R88, UR11, R7 ;  /* 0x0000000b58077c23 */ /* 0x000fca0008000007 */
[----:B------:R-:W-:-:S05]  /*bbc0*/  F2FP.BF16.F32.PACK_AB R7, RZ, R7 ;  /* 0x00000007ff07723e */ /* 0x000fca00000010ff */
[----:B------:R0:W-:Y:S01]  /*bbd0*/  @P3 STG.E.U16 desc[UR20][R8.64], R7 ;  /* 0x0000000708003986 */ /* 0x0001e2000c101514 */
[----:B------:R-:W-:Y:S05]  /*bbe0*/  @!P2 BRA `(.L_x_273) ;  /* 0x000000000004a947 */ /* 0x000fea0003800000 */
[----:B------:R1:W5:Y:S02]  /*bbf0*/  LDG.E.LTC128B.U16 R15, desc[UR20][R4.64+0x2] ;  /* 0x00000214040f7981 */ /* 0x000364000c1e1520 */
.L_x_273:
[----:B------:R-:W-:Y:S05]  /*bc00*/  BSYNC B0 ;  /* 0x0000000000007941 */ /* 0x000fea0003800000 */
.L_x_272:
        /* <DEDUP_REMOVED lines=15> */
.L_x_275:
[----:B------:R-:W-:Y:S05]  /*bd00*/  BSYNC B0 ;  /* 0x0000000000007941 */ /* 0x000fea0003800000 */
.L_x_274:
        /* <DEDUP_REMOVED lines=11> */
.L_x_277:
[----:B------:R-:W-:Y:S05]  /*bdc0*/  BSYNC B0 ;  /* 0x0000000000007941 */ /* 0x000fea0003800000 */
.L_x_276:
        /* <DEDUP_REMOVED lines=9> */
.L_x_279:
[----:B------:R-:W-:Y:S05]  /*be60*/  BSYNC B0 ;  /* 0x0000000000007941 */ /* 0x000fea0003800000 */
.L_x_278:
        /* <DEDUP_REMOVED lines=9> */
.L_x_281:
[----:B------:R-:W-:Y:S05]  /*bf00*/  BSYNC B0 ;  /* 0x0000000000007941 */ /* 0x000fea0003800000 */
.L_x_280:
        /* <DEDUP_REMOVED lines=9> */
.L_x_283:
[----:B------:R-:W-:Y:S05]  /*bfa0*/  BSYNC B0 ;  /* 0x0000000000007941 */ /* 0x000fea0003800000 */
.L_x_282:
        /* <DEDUP_REMOVED lines=13> */
.L_x_285:
[----:B------:R-:W-:Y:S05]  /*c080*/  BSYNC B0 ;  /* 0x0000000000007941 */ /* 0x000fea0003800000 */
.L_x_284:
        /* <DEDUP_REMOVED lines=9> */
.L_x_287:
[----:B------:R-:W-:Y:S05]  /*c120*/  BSYNC B0 ;  /* 0x0000000000007941 */ /* 0x000fea0003800000 */
.L_x_286:
        /* <DEDUP_REMOVED lines=9> */
.L_x_289:
[----:B------:R-:W-:Y:S05]  /*c1c0*/  BSYNC B0 ;  /* 0x0000000000007941 */ /* 0x000fea0003800000 */
.L_x_288:
        /* <DEDUP_REMOVED lines=9> */
.L_x_291:
[----:B------:R-:W-:Y:S05]  /*c260*/  BSYNC B0 ;  /* 0x0000000000007941 */ /* 0x000fea0003800000 */
.L_x_290:
        /* <DEDUP_REMOVED lines=9> */
.L_x_293:
[----:B------:R-:W-:Y:S05]  /*c300*/  BSYNC B0 ;  /* 0x0000000000007941 */ /* 0x000fea0003800000 */
.L_x_292:
        /* <DEDUP_REMOVED lines=9> */
.L_x_295:
[----:B------:R-:W-:Y:S05]  /*c3a0*/  BSYNC B0 ;  /* 0x0000000000007941 */ /* 0x000fea0003800000 */
.L_x_294:
        /* <DEDUP_REMOVED lines=9> */
.L_x_297:
[----:B------:R-:W-:Y:S05]  /*c440*/  BSYNC B0 ;  /* 0x0000000000007941 */ /* 0x000fea0003800000 */
.L_x_296:
        /* <DEDUP_REMOVED lines=9> */
.L_x_299:
[----:B------:R-:W-:Y:S05]  /*c4e0*/  BSYNC B0 ;  /* 0x0000000000007941 */ /* 0x000fea0003800000 */
.L_x_298:
        /* <DEDUP_REMOVED lines=9> */
.L_x_301:
[----:B------:R-:W-:Y:S05]  /*c580*/  BSYNC B0 ;  /* 0x0000000000007941 */ /* 0x000fea0003800000 */
.L_x_300:
        /* <DEDUP_REMOVED lines=9> */
.L_x_303:
[----:B------:R-:W-:Y:S05]  /*c620*/  BSYNC B0 ;  /* 0x0000000000007941 */ /* 0x000fea0003800000 */
.L_x_302:
        /* <DEDUP_REMOVED lines=9> */
.L_x_305:
[----:B------:R-:W-:Y:S05]  /*c6c0*/  BSYNC B0 ;  /* 0x0000000000007941 */ /* 0x000fea0003800000 */
.L_x_304:
        /* <DEDUP_REMOVED lines=9> */
.L_x_307:
[----:B------:R-:W-:Y:S05]  /*c760*/  BSYNC B0 ;  /* 0x0000000000007941 */ /* 0x000fea0003800000 */
.L_x_306:
        /* <DEDUP_REMOVED lines=9> */
.L_x_309:
[----:B------:R-:W-:Y:S05]  /*c800*/  BSYNC B0 ;  /* 0x0000000000007941 */ /* 0x000fea0003800000 */
.L_x_308:
        /* <DEDUP_REMOVED lines=9> */
.L_x_311:
[----:B------:R-:W-:Y:S05]  /*c8a0*/  BSYNC B0 ;  /* 0x0000000000007941 */ /* 0x000fea0003800000 */
.L_x_310:
        /* <DEDUP_REMOVED lines=9> */
.L_x_313:
[----:B------:R-:W-:Y:S05]  /*c940*/  BSYNC B0 ;  /* 0x0000000000007941 */ /* 0x000fea0003800000 */
.L_x_312:
        /* <DEDUP_REMOVED lines=9> */
.L_x_315:
[----:B------:R-:W-:Y:S05]  /*c9e0*/  BSYNC B0 ;  /* 0x0000000000007941 */ /* 0x000fea0003800000 */
.L_x_314:
        /* <DEDUP_REMOVED lines=9> */
.L_x_317:
[----:B------:R-:W-:Y:S05]  /*ca80*/  BSYNC B0 ;  /* 0x0000000000007941 */ /* 0x000fea0003800000 */
.L_x_316:
        /* <DEDUP_REMOVED lines=9> */
.L_x_319:
[----:B------:R-:W-:Y:S05]  /*cb20*/  BSYNC B0 ;  /* 0x0000000000007941 */ /* 0x000fea0003800000 */
.L_x_318:
        /* <DEDUP_REMOVED lines=9> */
.L_x_321:
[----:B------:R-:W-:Y:S05]  /*cbc0*/  BSYNC B0 ;  /* 0x0000000000007941 */ /* 0x000fea0003800000 */
.L_x_320:
        /* <DEDUP_REMOVED lines=9> */
.L_x_323:
[----:B------:R-:W-:Y:S05]  /*cc60*/  BSYNC B0 ;  /* 0x0000000000007941 */ /* 0x000fea0003800000 */
.L_x_322:
        /* <DEDUP_REMOVED lines=9> */
.L_x_325:
[----:B------:R-:W-:Y:S05]  /*cd00*/  BSYNC B0 ;  /* 0x0000000000007941 */ /* 0x000fea0003800000 */
.L_x_324:
        /* <DEDUP_REMOVED lines=9> */
.L_x_327:
[----:B------:R-:W-:Y:S05]  /*cda0*/  BSYNC B0 ;  /* 0x0000000000007941 */ /* 0x000fea0003800000 */
.L_x_326:
        /* <DEDUP_REMOVED lines=9> */
.L_x_329:
[----:B------:R-:W-:Y:S05]  /*ce40*/  BSYNC B0 ;  /* 0x0000000000007941 */ /* 0x000fea0003800000 */
.L_x_328:
        /* <DEDUP_REMOVED lines=9> */
.L_x_331:
[----:B------:R-:W-:Y:S05]  /*cee0*/  BSYNC B0 ;  /* 0x0000000000007941 */ /* 0x000fea0003800000 */
.L_x_330:
        /* <DEDUP_REMOVED lines=9> */
.L_x_333:
[----:B------:R-:W-:Y:S05]  /*cf80*/  BSYNC B0 ;  /* 0x0000000000007941 */ /* 0x000fea0003800000 */
.L_x_332:
        /* <DEDUP_REMOVED lines=9> */
.L_x_335:
[----:B------:R-:W-:Y:S05]  /*d020*/  BSYNC B0 ;  /* 0x0000000000007941 */ /* 0x000fea0003800000 */
.L_x_334:
        /* <DEDUP_REMOVED lines=9> */
.L_x_337:
[----:B------:R-:W-:Y:S05]  /*d0c0*/  BSYNC B0 ;  /* 0x0000000000007941 */ /* 0x000fea0003800000 */
.L_x_336:
        /* <DEDUP_REMOVED lines=9> */
.L_x_339:
[----:B------:R-:W-:Y:S05]  /*d160*/  BSYNC B0 ;  /* 0x0000000000007941 */ /* 0x000fea0003800000 */
.L_x_338:
        /* <DEDUP_REMOVED lines=9> */
.L_x_341:
[----:B------:R-:W-:Y:S05]  /*d200*/  BSYNC B0 ;  /* 0x0000000000007941 */ /* 0x000fea0003800000 */
.L_x_340:
        /* <DEDUP_REMOVED lines=9> */
.L_x_343:
[----:B------:R-:W-:Y:S05]  /*d2a0*/  BSYNC B0 ;  /* 0x0000000000007941 */ /* 0x000fea0003800000 */
.L_x_342:
        /* <DEDUP_REMOVED lines=9> */
.L_x_345:
[----:B------:R-:W-:Y:S05]  /*d340*/  BSYNC B0 ;  /* 0x0000000000007941 */ /* 0x000fea0003800000 */
.L_x_344:
        /* <DEDUP_REMOVED lines=9> */
.L_x_347:
[----:B------:R-:W-:Y:S05]  /*d3e0*/  BSYNC B0 ;  /* 0x0000000000007941 */ /* 0x000fea0003800000 */
.L_x_346:
        /* <DEDUP_REMOVED lines=9> */
.L_x_349:
[----:B------:R-:W-:Y:S05]  /*d480*/  BSYNC B0 ;  /* 0x0000000000007941 */ /* 0x000fea0003800000 */
.L_x_348:
        /* <DEDUP_REMOVED lines=9> */
.L_x_351:
[----:B------:R-:W-:Y:S05]  /*d520*/  BSYNC B0 ;  /* 0x0000000000007941 */ /* 0x000fea0003800000 */
.L_x_350:
        /* <DEDUP_REMOVED lines=9> */
.L_x_353:
[----:B------:R-:W-:Y:S05]  /*d5c0*/  BSYNC B0 ;  /* 0x0000000000007941 */ /* 0x000fea0003800000 */
.L_x_352:
        /* <DEDUP_REMOVED lines=9> */
.L_x_355:
[----:B------:R-:W-:Y:S05]  /*d660*/  BSYNC B0 ;  /* 0x0000000000007941 */ /* 0x000fea0003800000 */
.L_x_354:
        /* <DEDUP_REMOVED lines=9> */
.L_x_357:
[----:B------:R-:W-:Y:S05]  /*d700*/  BSYNC B0 ;  /* 0x0000000000007941 */ /* 0x000fea0003800000 */
.L_x_356:
        /* <DEDUP_REMOVED lines=9> */
.L_x_359:
[----:B------:R-:W-:Y:S05]  /*d7a0*/  BSYNC B0 ;  /* 0x0000000000007941 */ /* 0x000fea0003800000 */
.L_x_358:
        /* <DEDUP_REMOVED lines=9> */
.L_x_361:
[----:B------:R-:W-:Y:S05]  /*d840*/  BSYNC B0 ;  /* 0x0000000000007941 */ /* 0x000fea0003800000 */
.L_x_360:
        /* <DEDUP_REMOVED lines=9> */
.L_x_363:
[----:B------:R-:W-:Y:S05]  /*d8e0*/  BSYNC B0 ;  /* 0x0000000000007941 */ /* 0x000fea0003800000 */
.L_x_362:
        /* <DEDUP_REMOVED lines=9> */
.L_x_365:
[----:B------:R-:W-:Y:S05]  /*d980*/  BSYNC B0 ;  /* 0x0000000000007941 */ /* 0x000fea0003800000 */
.L_x_364:
        /* <DEDUP_REMOVED lines=9> */
.L_x_367:
[----:B------:R-:W-:Y:S05]  /*da20*/  BSYNC B0 ;  /* 0x0000000000007941 */ /* 0x000fea0003800000 */
.L_x_366:
        /* <DEDUP_REMOVED lines=9> */
.L_x_369:
[----:B------:R-:W-:Y:S05]  /*dac0*/  BSYNC B0 ;  /* 0x0000000000007941 */ /* 0x000fea0003800000 */
.L_x_368:
        /* <DEDUP_REMOVED lines=9> */
.L_x_371:
[----:B------:R-:W-:Y:S05]  /*db60*/  BSYNC B0 ;  /* 0x0000000000007941 */ /* 0x000fea0003800000 */
.L_x_370:
        /* <DEDUP_REMOVED lines=9> */
.L_x_373:
[----:B------:R-:W-:Y:S05]  /*dc00*/  BSYNC B0 ;  /* 0x0000000000007941 */ /* 0x000fea0003800000 */
.L_x_372:
        /* <DEDUP_REMOVED lines=9> */
.L_x_375:
[----:B------:R-:W-:Y:S05]  /*dca0*/  BSYNC B0 ;  /* 0x0000000000007941 */ /* 0x000fea0003800000 */
.L_x_374:
        /* <DEDUP_REMOVED lines=9> */
.L_x_377:
[----:B------:R-:W-:Y:S05]  /*dd40*/  BSYNC B0 ;  /* 0x0000000000007941 */ /* 0x000fea0003800000 */
.L_x_376:
        /* <DEDUP_REMOVED lines=9> */
.L_x_379:
[----:B------:R-:W-:Y:S05]  /*dde0*/  BSYNC B0 ;  /* 0x0000000000007941 */ /* 0x000fea0003800000 */
.L_x_378:
        /* <DEDUP_REMOVED lines=9> */
.L_x_381:
[----:B------:R-:W-:Y:S05]  /*de80*/  BSYNC B0 ;  /* 0x0000000000007941 */ /* 0x000fea0003800000 */
.L_x_380:
        /* <DEDUP_REMOVED lines=9> */
.L_x_383:
[----:B------:R-:W-:Y:S05]  /*df20*/  BSYNC B0 ;  /* 0x0000000000007941 */ /* 0x000fea0003800000 */
.L_x_382:
        /* <DEDUP_REMOVED lines=9> */
.L_x_385:
[----:B------:R-:W-:Y:S05]  /*dfc0*/  BSYNC B0 ;  /* 0x0000000000007941 */ /* 0x000fea0003800000 */
.L_x_384:
        /* <DEDUP_REMOVED lines=9> */
.L_x_387:
[----:B------:R-:W-:Y:S05]  /*e060*/  BSYNC B0 ;  /* 0x0000000000007941 */ /* 0x000fea0003800000 */
.L_x_386:
        /* <DEDUP_REMOVED lines=9> */
.L_x_389:
[----:B------:R-:W-:Y:S05]  /*e100*/  BSYNC B0 ;  /* 0x0000000000007941 */ /* 0x000fea0003800000 */
.L_x_388:
        /* <DEDUP_REMOVED lines=9> */
.L_x_391:
[----:B------:R-:W-:Y:S05]  /*e1a0*/  BSYNC B0 ;  /* 0x0000000000007941 */ /* 0x000fea0003800000 */
.L_x_390:
        /* <DEDUP_REMOVED lines=9> */
.L_x_393:
[----:B------:R-:W-:Y:S05]  /*e240*/  BSYNC B0 ;  /* 0x0000000000007941 */ /* 0x000fea0003800000 */
.L_x_392:
        /* <DEDUP_REMOVED lines=9> */
.L_x_395:
[----:B------:R-:W-:Y:S05]  /*e2e0*/  BSYNC B0 ;  /* 0x0000000000007941 */ /* 0x000fea0003800000 */
.L_x_394:
        /* <DEDUP_REMOVED lines=13> */
.L_x_397:
[----:B------:R-:W-:Y:S05]  /*e3c0*/  BSYNC B0 ;  /* 0x0000000000007941 */ /* 0x000fea0003800000 */
.L_x_396:
[----:B0----5:R-:W-:Y:S02]  /*e3d0*/  IMAD.U32 R4, R15, 0x10000, RZ ;  /* 0x000100000f047824 */ /* 0x021fe400078e00ff */
[----:B------:R-:W-:Y:S01]  /*e3e0*/  IMAD.X R12, RZ, RZ, R13, P0 ;  /* 0x000000ffff0c7224 */ /* 0x000fe200000e060d */
[----:B------:R-:W-:Y:S01]  /*e3f0*/  ISETP.GT.AND P0, PT, R14, 0xc0, PT ;  /* 0x000000c00e00780c */ /* 0x000fe20003f04270 */
[----:B------:R-:W-:Y:S01]  /*e400*/  FMUL R4, R4, UR22 ;  /* 0x0000001604047c20 */ /* 0x000fe20008400000 */
[----:B-1234-:R-:W-:Y:S02]  /*e410*/  IMAD.WIDE.U32 R6, R8, UR16, R10 ;  /* 0x0000001008067c25 */ /* 0x01efe4000f8e000a */
[----:B------:R-:W-:Y:S02]  /*e420*/  ISETP.GT.AND P2, PT, R0, RZ, P0 ;  /* 0x000000ff0000720c */ /* 0x000fe40000744270 */
[----:B------:R-:W-:Y:S01]  /*e430*/  FFMA R4, R151, UR11, R4 ;  /* 0x0000000b97047c23 */ /* 0x000fe20008000004 */
[----:B------:R-:W-:-:S04]  /*e440*/  IMAD R5, R12, UR16, RZ ;  /* 0x000000100c057c24 */ /* 0x000fc8000f8e02ff */
[----:B------:R-:W-:Y:S01]  /*e450*/  IMAD R13, R8, UR17, R5 ;  /* 0x00000011080d7c24 */ /* 0x000fe2000f8e0205 */
[----:B------:R-:W-:Y:S02]  /*e460*/  F2FP.BF16.F32.PACK_AB R9, RZ, R4 ;  /* 0x00000004ff09723e */ /* 0x000fe400000010ff */
[C---:B------:R-:W-:Y:S02]  /*e470*/  LEA R4, P3, R6.reuse, UR18, 0x1 ;  /* 0x0000001206047c11 */ /* 0x040fe4000f8608ff */
[----:B------:R-:W-:Y:S01]  /*e480*/  IADD3 R5, R7, R13, RZ ;  /* 0x0000000d07057210 */ /* 0x000fe20007ffe0ff */
[----:B------:R0:W-:Y:S03]  /*e490*/  @P1 STG.E.U16 desc[UR20][R18.64+0xf2], R9 ;  /* 0x0000f20912001986 */ /* 0x0001e6000c101514 */
[----:B------:R-:W-:-:S05]  /*e4a0*/  LEA.HI.X R5, R6, UR19, R5, 0x1, P3 ;  /* 0x0000001306057c11 */ /* 0x000fca00098f0c05 */
[----:B------:R-:W2:Y:S01]  /*e4b0*/  @P2 LDG.E.LTC128B.U16 R15, desc[UR20][R4.64] ;  /* 0x00000014040f2981 */ /* 0x000ea2000c1e1520 */
[----:B------:R-:W-:Y:S01]  /*e4c0*/  UIMAD UR4, UR15, 0x180, URZ ;  /* 0x000001800f0478a4 */ /* 0x000fe2000f8e023f */
[----:B------:R-:W-:Y:S01]  /*e4d0*/  ISETP.GT.AND P3, PT, R0, 0x1, P0 ;  /* 0x000000010000780c */ /* 0x000fe20000764270 */
[----:B------:R-:W-:Y:S01]  /*e4e0*/  BSSY B0, `(.L_x_398) ;  /* 0x000000d000007945 */ /* 0x000fe20003800000 */
[----:B0-----:R-:W-:-:S04]  /*e4f0*/  IMAD.U32 R9, RZ, RZ, UR14 ;  /* 0x0000000eff097e24 */ /* 0x001fc8000f8e00ff */
[----:B------:R-:W-:-:S04]  /*e500*/  IMAD.WIDE.U32 R2, R9, 0x180, R2 ;  /* 0x0000018009027825 */ /* 0x000fc800078e0002 */
[----:B--2---:R-:W-:-:S04]  /*e510*/  IMAD.U32 R6, R15, 0x10000, RZ ;  /* 0x000100000f067824 */ /* 0x004fc800078e00ff */
[----:B------:R-:W-:-:S04]  /*e520*/  FMUL R7, R6, UR22 ;  /* 0x0000001606077c20 */ /* 0x000fc80008400000 */
[----:B------:R-:W-:-:S05]  /*e530*/  FFMA R7, R24, UR11, R7 ;  /* 0x0000000b18077c23 */ /* 0x000fca0008000007 */
[----:B------:R-:W-:Y:S01]  /*e540*/  F2FP.BF16.F32.PACK_AB R6, RZ, R7 ;  /* 0x00000007ff06723e */ /* 0x000fe200000010ff */
[----:B------:R-:W-:-:S03]  /*e550*/  VIADD R7, R3, UR4 ;  /* 0x0000000403077c36 */ /* 0x000fc60008000000 */
[----:B------:R-:W-:Y:S01]  /*e560*/  PRMT R9, R6, 0x7610, R9 ;  /* 0x0000761006097816 */ /* 0x000fe20000000009 */
[----:B------:R-:W-:-:S05]  /*e570*/  @P2 IMAD.MOV.U32 R6, RZ, RZ, R2 ;  /* 0x000000ffff062224 */ /* 0x000fca00078e0002 */
[----:B------:R0:W-:Y:S01]  /*e580*/  @P2 STG.E.U16 desc[UR20][R6.64], R9 ;  /* 0x0000000906002986 */ /* 0x0001e2000c101514 */
[----:B------:R-:W-:Y:S05]  /*e590*/  @!P3 BRA `(.L_x_399) ;  /* 0x000000000004b947 */ /* 0x000fea0003800000 */
[----:B------:R1:W5:Y:S02]  /*e5a0*/  LDG.E.LTC128B.U16 R15, desc[UR20][R4.64+0x2] ;  /* 0x00000214040f7981 */ /* 0x000364000c1e1520 */
.L_x_399:
[----:B------:R-:W-:Y:S05]  /*e5b0*/  BSYNC B0 ;  /* 0x0000000000007941 */ /* 0x000fea0003800000 */
.L_x_398:
[----:B0-----:R-:W-:Y:S01]  /*e5c0*/  IMAD.WIDE.U32 R8, R8, R17, UR12 ;  /* 0x0000000c08087e25 */ /* 0x001fe2000f8e0011 */
[----:B-----5:R-:W-:Y:S01]  /*e5d0*/  SHF.L.U32 R12, R15, 0x10, RZ ;  /* 0x000000100f0c7819 */ /* 0x020fe200000006ff */
[----:B------:R-:W-:Y:S01]  /*e5e0*/  BSSY B0, `(.L_x_400) ;  /* 0x000000f000007945 */ /* 0x000fe20003800000 */
[----:B------:R-:W-:Y:S02]  /*e5f0*/  ISETP.GT.AND P1, PT, R14, 0xc8, PT ;  /* 0x000000c80e00780c */ /* 0x000fe40003f24270 */
[----:B------:R-:W-:Y:S01]  /*e600*/  IADD3 R10, P2, R10, R8, RZ ;  /* 0x000000080a0a7210 */ /* 0x000fe20007f5e0ff */
[----:B------:R-:W-:Y:S01]  /*e610*/  FMUL R12, R12, UR22 ;  /* 0x000000160c0c7c20 */ /* 0x000fe20008400000 */
[----:B------:R-:W-:Y:S02]  /*e620*/  ISETP.GT.AND P4, PT, R0, RZ, P1 ;  /* 0x000000ff0000720c */ /* 0x000fe40000f84270 */
[----:B------:R-:W-:Y:S01]  /*e630*/  IADD3.X R9, R11, R13, R9, P2, !PT ;  /* 0x0000000d0b097210 */ /* 0x000fe200017fe409 */
[----:B------:R-:W-:Y:S01]  /*e640*/  FFMA R12, R25, UR11, R12 ;  /* 0x0000000b190c7c23 */ /* 0x000fe2000800000c */
[----:B------:R-:W-:Y:S01]  /*e650*/  LEA R8, P2, R10, UR18, 0x1 ;  /* 0x000000120a087c11 */ /* 0x000fe2000f8408ff */
[----:B------:R-:W-:-:S03]  /*e660*/  @P3 IMAD.MOV.U32 R11, RZ, RZ, R7 ;  /* 0x000000ffff0b3224 */ /* 0x000fc600078e0007 */
[----:B------:R-:W-:Y:S01]  /*e670*/  LEA.HI.X R9, R10, UR19, R9, 0x1, P2 ;  /* 0x000000130a097c11 */ /* 0x000fe200090f0c09 */
[----:B------:R-:W-:Y:S01]  /*e680*/  @P3 IMAD.MOV.U32 R10, RZ, RZ, R2 ;  /* 0x000000ffff0a3224 */ /* 0x000fe200078e0002 */
[----:B------:R-:W-:-:S05]  /*e690*/  F2FP.BF16.F32.PACK_AB R12, RZ, R12 ;  /* 0x0000000cff0c723e */ /* 0x000fca00000010ff */
[----:B------:R0:W-:Y:S01]  /*e6a0*/  @P3 STG.E.U16 desc[UR20][R10.64+0x2], R12 ;  /* 0x0000020c0a003986 */ /* 0x0001e2000c101514 */
[----:B------:R-:W-:Y:S05]  /*e6b0*/  @!P4 BRA `(.L_x_401) ;  /* 0x000000000004c947 */ /* 0x000fea0003800000 */
[----:B------:R2:W5:Y:S02]  /*e6c0*/  LDG.E.LTC128B.U16 R15, desc[UR20][R8.64] ;  /* 0x00000014080f7981 */ /* 0x000564000c1e1520 */
.L_x_401:
[----:B------:R-:W-:Y:S05]  /*e6d0*/  BSYNC B0 ;  /* 0x0000000000007941 */ /* 0x000fea0003800000 */
.L_x_400:
[----:B0----5:R-:W-:Y:S01]  /*e6e0*/  IMAD.U32 R10, R15, 0x10000, RZ ;  /* 0x000100000f0a7824 */ /* 0x021fe200078e00ff */
[----:B------:R-:W-:Y:S01]  /*e6f0*/  ISETP.GT.AND P3, PT, R0, 0x1, P1 ;  /* 0x000000010000780c */ /* 0x000fe20000f64270 */
[----:B------:R-:W-:Y:S02]  /*e700*/  BSSY B0, `(.L_x_402) ;  /* 0x0000009000007945 */ /* 0x000fe40003800000 */
[----:B------:R-:W-:Y:S01]  /*e710*/  FMUL R11, R10, UR22 ;  /* 0x000000160a0b7c20 */ /* 0x000fe20008400000 */
[----:B------:R-:W-:-:S03]  /*e720*/  IADD3 R10, P2, R2, UR8, RZ ;  /* 0x00000008020a7c10 */ /* 0x000fc6000ff5e0ff */
[----:B------:R-:W-:-:S05]  /*e730*/  FFMA R11, R26, UR11, R11 ;  /* 0x0000000b1a0b7c23 */ /* 0x000fca000800000b */
[----:B------:R-:W-:Y:S02]  /*e740*/  F2FP.BF16.F32.PACK_AB R12, RZ, R11 ;  /* 0x0000000bff0c723e */ /* 0x000fe400000010ff */
[----:B------:R-:W-:-:S05]  /*e750*/  IADD3.X R11, R7, UR5, RZ, P2, !PT ;  /* 0x00000005070b7c10 */ /* 0x000fca00097fe4ff */
[----:B------:R0:W-:Y:S01]  /*e760*/  @P4 STG.E.U16 desc[UR20][R10.64], R12 ;  /* 0x0000000c0a004986 */ /* 0x0001e2000c101514 */
[----:B------:R-:W-:Y:S05]  /*e770*/  @!P3 BRA `(.L_x_403) ;  /* 0x000000000004b947 */ /* 0x000fea0003800000 */
[----:B------:R3:W5:Y:S02]  /*e780*/  LDG.E.LTC128B.U16 R15, desc[UR20][R8.64+0x2] ;  /* 0x00000214080f7981 */ /* 0x000764000c1e1520 */
.L_x_403:
[----:B------:R-:W-:Y:S05]  /*e790*/  BSYNC B0 ;  /* 0x0000000000007941 */ /* 0x000fea0003800000 */
.L_x_402:
        /* <DEDUP_REMOVED lines=9> */
.L_x_405:
[----:B------:R-:W-:Y:S05]  /*e830*/  BSYNC B0 ;  /* 0x0000000000007941 */ /* 0x000fea0003800000 */
.L_x_404:
[----:B0----5:R-:W-:Y:S01]  /*e840*/  SHF.L.U32 R12, R15, 0x10, RZ ;  /* 0x000000100f0c7819 */ /* 0x021fe200000006ff */
[----:B------:R-:W-:Y:S01]  /*e850*/  BSSY B0, `(.L_x_406) ;  /* 0x000000b000007945 */ /* 0x000fe20003800000 */
[----:B------:R-:W-:-:S03]  /*e860*/  ISETP.GT.AND P3, PT, R0, 0x9, P0 ;  /* 0x000000090000780c */ /* 0x000fc60000764270 */
        /* <DEDUP_REMOVED lines=9> */
.L_x_407:
[----:B------:R-:W-:Y:S05]  /*e900*/  BSYNC B0 ;  /* 0x0000000000007941 */ /* 0x000fea0003800000 */
.L_x_406:
[----:B0----5:R-:W-:Y:S01]  /*e910*/  IMAD.U32 R12, R15, 0x10000, RZ ;  /* 0x000100000f0c7824 */ /* 0x021fe200078e00ff */
[----:B------:R-:W-:Y:S01]  /*e920*/  @P3 MOV R13, R7 ;  /* 0x00000007000d3202 */ /* 0x000fe20000000f00 */
[----:B------:R-:W-:Y:S01]  /*e930*/  BSSY B0, `(.L_x_408) ;  /* 0x000000a000007945 */ /* 0x000fe20003800000 */
[----:B------:R-:W-:Y:S01]  /*e940*/  ISETP.GT.AND P4, PT, R0, 0x8, P1 ;  /* 0x000000080000780c */ /* 0x000fe20000f84270 */
[----:B------:R-:W-:-:S04]  /*e950*/  FMUL R12, R12, UR22 ;  /* 0x000000160c0c7c20 */ /* 0x000fc80008400000 */
[----:B------:R-:W-:-:S05]  /*e960*/  FFMA R12, R29, UR11, R12 ;  /* 0x0000000b1d0c7c23 */ /* 0x000fca000800000c */
[----:B------:R-:W-:-:S04]  /*e970*/  F2FP.BF16.F32.PACK_AB R12, RZ, R12 ;  /* 0x0000000cff0c723e */ /* 0x000fc800000010ff */
[----:B------:R-:W-:Y:S01]  /*e980*/  PRMT R14, R12, 0x7610, R14 ;  /* 0x000076100c0e7816 */ /* 0x000fe2000000000e */
[----:B------:R-:W-:-:S05]  /*e990*/  @P3 IMAD.MOV.U32 R12, RZ, RZ, R2 ;  /* 0x000000ffff0c3224 */ /* 0x000fca00078e0002 */
[----:B------:R0:W-:Y:S01]  /*e9a0*/  @P3 STG.E.U16 desc[UR20][R12.64+0x12], R14 ;  /* 0x0000120e0c003986 */ /* 0x0001e2000c101514 */
[----:B------:R-:W-:Y:S05]  /*e9b0*/  @!P4 BRA `(.L_x_409) ;  /* 0x000000000004c947 */ /* 0x000fea0003800000 */
[----:B------:R0:W5:Y:S02]  /*e9c0*/  LDG.E.LTC128B.U16 R15, desc[UR20][R8.64+0x10] ;  /* 0x00001014080f7981 */ /* 0x000164000c1e1520 */
.L_x_409:
[----:B------:R-:W-:Y:S05]  /*e9d0*/  BSYNC B0 ;  /* 0x0000000000007941 */ /* 0x000fea0003800000 */
.L_x_408:
        /* <DEDUP_REMOVED lines=9> */
.L_x_411:
[----:B------:R-:W-:Y:S05]  /*ea70*/  BSYNC B0 ;  /* 0x0000000000007941 */ /* 0x000fea0003800000 */
.L_x_410:
        /* <DEDUP_REMOVED lines=9> */
.L_x_413:
[----:B------:R-:W-:Y:S05]  /*eb10*/  BSYNC B0 ;  /* 0x0000000000007941 */ /* 0x000fea0003800000 */
.L_x_412:
[----:B0----5:R-:W-:Y:S01]  /*eb20*/  IMAD.U32 R12, R15, 0x10000, RZ ;  /* 0x000100000f0c7824 */ /* 0x021fe200078e00ff */
[----:B------:R-:W-:Y:S01]  /*eb30*/  ISETP.GT.AND P3, PT, R0, 0x11, P0 ;  /* 0x000000110000780c */ /* 0x000fe20000764270 */
[----:B------:R-:W-:Y:S02]  /*eb40*/  BSSY B0, `(.L_x_414) ;  /* 0x000000a000007945 */ /* 0x000fe40003800000 */
[----:B------:R-:W-:Y:S01]  /*eb50*/  FMUL R13, R12, UR22 ;  /* 0x000000160c0d7c20 */ /* 0x000fe20008400000 */
[----:B------:R-:W-:-:S03]  /*eb60*/  @P4 IMAD.MOV.U32 R12, RZ, RZ, R2 ;  /* 0x000000ffff0c4224 */ /* 0x000fc600078e0002 */
[----:B------:R-:W-:-:S05]  /*eb70*/  FFMA R13, R32, UR11, R13 ;  /* 0x0000000b200d7c23 */ /* 0x000fca000800000d */
[----:B------:R-:W-:-:S04]  /*eb80*/  F2FP.BF16.F32.PACK_AB R13, RZ, R13 ;  /* 0x0000000dff0d723e */ /* 0x000fc800000010ff */
[----:B------:R-:W-:Y:S02]  /*eb90*/  PRMT R14, R13, 0x7610, R14 ;  /* 0x000076100d0e7816 */ /* 0x000fe4000000000e */
[----:B------:R-:W-:-:S05]  /*eba0*/  @P4 MOV R13, R7 ;  /* 0x00000007000d4202 */ /* 0x000fca0000000f00 */
[----:B------:R0:W-:Y:S01]  /*ebb0*/  @P4 STG.E.U16 desc[UR20][R12.64+0x20], R14 ;  /* 0x0000200e0c004986 */ /* 0x0001e2000c101514 */
[----:B------:R-:W-:Y:S05]  /*ebc0*/  @!P3 BRA `(.L_x_415) ;  /* 0x000000000004b947 */ /* 0x000fea0003800000 */
[----:B------:R0:W5:Y:S02]  /*ebd0*/  LDG.E.LTC128B.U16 R15, desc[UR20][R4.64+0x22] ;  /* 0x00002214040f7981 */ /* 0x000164000c1e1520 */
.L_x_415:
[----:B------:R-:W-:Y:S05]  /*ebe0*/  BSYNC B0 ;  /* 0x0000000000007941 */ /* 0x000fea0003800000 */
.L_x_414:
[----:B0----5:R-:W-:Y:S01]  /*ebf0*/  IMAD.U32 R12, R15, 0x10000, RZ ;  /* 0x000100000f0c7824 */ /* 0x021fe200078e00ff */
[----:B------:R-:W-:Y:S01]  /*ec00*/  ISETP.GT.AND P4, PT, R0, 0x10, P1 ;  /* 0x000000100000780c */ /* 0x000fe20000f84270 */
[----:B------:R-:W-:Y:S01]  /*ec10*/  @P3 IMAD.MOV.U32 R13, RZ, RZ, R7 ;  /* 0x000000ffff0d3224 */ /* 0x000fe200078e0007 */
[----:B------:R-:W-:Y:S01]  /*ec20*/  BSSY B0, `(.L_x_416) ;  /* 0x0000009000007945 */ /* 0x000fe20003800000 */
        /* <DEDUP_REMOVED lines=8> */
.L_x_417:
[----:B------:R-:W-:Y:S05]  /*ecb0*/  BSYNC B0 ;  /* 0x0000000000007941 */ /* 0x000fea0003800000 */
.L_x_416:
        /* <DEDUP_REMOVED lines=9> */
.L_x_419:
[----:B------:R-:W-:Y:S05]  /*ed50*/  BSYNC B0 ;  /* 0x0000000000007941 */ /* 0x000fea0003800000 */
.L_x_418:
        /* <DEDUP_REMOVED lines=9> */
.L_x_421:
[----:B------:R-:W-:Y:S05]  /*edf0*/  BSYNC B0 ;  /* 0x0000000000007941 */ /* 0x000fea0003800000 */
.L_x_420:
[----:B0----5:R-:W-:Y:S01]  /*ee00*/  IMAD.U32 R12, R15, 0x10000, RZ ;  /* 0x000100000f0c7824 */ /* 0x021fe200078e00ff */
[----:B------:R-:W-:Y:S01]  /*ee10*/  ISETP.GT.AND P3, PT, R0, 0x19, P0 ;  /* 0x000000190000780c */ /* 0x000fe20000764270 */
[----:B------:R-:W-:Y:S02]  /*ee20*/  BSSY B0, `(.L_x_422) ;  /* 0x000000a000007945 */ /* 0x000fe40003800000 */
        /* <DEDUP_REMOVED lines=9> */
.L_x_423:
[----:B------:R-:W-:Y:S05]  /*eec0*/  BSYNC B0 ;  /* 0x0000000000007941 */ /* 0x000fea0003800000 */
.L_x_422:
[----:B0----5:R-:W-:Y:S01]  /*eed0*/  IMAD.U32 R12, R15, 0x10000, RZ ;  /* 0x000100000f0c7824 */ /* 0x021fe200078e00ff */
[----:B------:R-:W-:Y:S01]  /*eee0*/  ISETP.GT.AND P4, PT, R0, 0x18, P1 ;  /* 0x000000180000780c */ /* 0x000fe20000f84270 */
[----:B------:R-:W-:Y:S01]  /*eef0*/  @P3 IMAD.MOV.U32 R13, RZ, RZ, R7 ;  /* 0x000000ffff0d3224 */ /* 0x000fe200078e0007 */
[----:B------:R-:W-:Y:S01]  /*ef00*/  BSSY B0, `(.L_x_424) ;  /* 0x0000009000007945 */ /* 0x000fe20003800000 */
[----:B------:R-:W-:-:S04]  /*ef10*/  FMUL R12, R12, UR22 ;  /* 0x000000160c0c7c20 */ /* 0x000fc80008400000 */
[----:B------:R-:W-:-:S05]  /*ef20*/  FFMA R12, R37, UR11, R12 ;  /* 0x0000000b250c7c23 */ /* 0x000fca000800000c */
[----:B------:R-:W-:-:S04]  /*ef30*/  F2FP.BF16.F32.PACK_AB R12, RZ, R12 ;  /* 0x0000000cff0c723e */ /* 0x000fc800000010ff */
[----:B------:R-:W-:Y:S02]  /*ef40*/  PRMT R14, R12, 0x7610, R14 ;  /* 0x000076100c0e7816 */ /* 0x000fe4000000000e */
[----:B------:R-:W-:-:S05]  /*ef50*/  @P3 MOV R12, R2 ;  /* 0x00000002000c3202 */ /* 0x000fca0000000f00 */
[----:B------:R0:W-:Y:S01]  /*ef60*/  @P3 STG.E.U16 desc[UR20][R12.64+0x32], R14 ;  /* 0x0000320e0c003986 */ /* 0x0001e2000c101514 */
[----:B------:R-:W-:Y:S05]  /*ef70*/  @!P4 BRA `(.L_x_425) ;  /* 0x000000000004c947 */ /* 0x000fea0003800000 */
[----:B------:R0:W5:Y:S02]  /*ef80*/  LDG.E.LTC128B.U16 R15, desc[UR20][R8.64+0x30] ;  /* 0x00003014080f7981 */ /* 0x000164000c1e1520 */
.L_x_425:
[----:B------:R-:W-:Y:S05]  /*ef90*/  BSYNC B0 ;  /* 0x0000000000007941 */ /* 0x000fea0003800000 */
.L_x_424:
        /* <DEDUP_REMOVED lines=9> */
.L_x_427:
[----:B------:R-:W-:Y:S05]  /*f030*/  BSYNC B0 ;  /* 0x0000000000007941 */ /* 0x000fea0003800000 */
.L_x_426:
        /* <DEDUP_REMOVED lines=9> */
.L_x_429:
[----:B------:R-:W-:Y:S05]  /*f0d0*/  BSYNC B0 ;  /* 0x0000000000007941 */ /* 0x000fea0003800000 */
.L_x_428:
[----:B0----5:R-:W-:Y:S01]  /*f0e0*/  IMAD.U32 R12, R15, 0x10000, RZ ;  /* 0x000100000f0c7824 */ /* 0x021fe200078e00ff */
[----:B------:R-:W-:Y:S01]  /*f0f0*/  ISETP.GT.AND P3, PT, R0, 0x21, P0 ;  /* 0x000000210000780c */ /* 0x000fe20000764270 */
[----:B------:R-:W-:Y:S02]  /*f100*/  BSSY B0, `(.L_x_430) ;  /* 0x000000a000007945 */ /* 0x000fe40003800000 */
[----:B------:R-:W-:Y:S01]  /*f110*/  FMUL R13, R12, UR22 ;  /* 0x000000160c0d7c20 */ /* 0x000fe20008400000 */
[----:B------:R-:W-:-:S03]  /*f120*/  @P4 MOV R12, R2 ;  /* 0x00000002000c4202 */ /* 0x000fc60000000f00 */
[----:B------:R-:W-:-:S05]  /*f130*/  FFMA R13, R40, UR11, R13 ;  /* 0x0000000b280d7c23 */ /* 0x000fca000800000d */
[----:B------:R-:W-:-:S04]  /*f140*/  F2FP.BF16.F32.PACK_AB R13, RZ, R13 ;  /* 0x0000000dff0d723e */ /* 0x000fc800000010ff */
[----:B------:R-:W-:Y:S01]  /*f150*/  PRMT R14, R13, 0x7610, R14 ;  /* 0x000076100d0e7816 */ /* 0x000fe2000000000e */
[----:B------:R-:W-:-:S05]  /*f160*/  @P4 IMAD.MOV.U32 R13, RZ, RZ, R7 ;  /* 0x000000ffff0d4224 */ /* 0x000fca00078e0007 */
[----:B------:R0:W-:Y:S01]  /*f170*/  @P4 STG.E.U16 desc[UR20][R12.64+0x40], R14 ;  /* 0x0000400e0c004986 */ /* 0x0001e2000c101514 */
[----:B------:R-:W-:Y:S05]  /*f180*/  @!P3 BRA `(.L_x_431) ;  /* 0x000000000004b947 */ /* 0x000fea0003800000 */
[----:B------:R0:W5:Y:S02]  /*f190*/  LDG.E.LTC128B.U16 R15, desc[UR20][R4.64+0x42] ;  /* 0x00004214040f7981 */ /* 0x000164000c1e1520 */
.L_x_431:
[----:B------:R-:W-:Y:S05]  /*f1a0*/  BSYNC B0 ;  /* 0x0000000000007941 */ /* 0x000fea0003800000 */
.L_x_430:
        /* <DEDUP_REMOVED lines=12> */
.L_x_433:
[----:B------:R-:W-:Y:S05]  /*f270*/  BSYNC B0 ;  /* 0x0000000000007941 */ /* 0x000fea0003800000 */
.L_x_432:
        /* <DEDUP_REMOVED lines=9> */
.L_x_435:
[----:B------:R-:W-:Y:S05]  /*f310*/  BSYNC B0 ;  /* 0x0000000000007941 */ /* 0x000fea0003800000 */
.L_x_434:
        /* <DEDUP_REMOVED lines=9> */
.L_x_437:
[----:B------:R-:W-:Y:S05]  /*f3b0*/  BSYNC B0 ;  /* 0x0000000000007941 */ /* 0x000fea0003800000 */
.L_x_436:
        /* <DEDUP_REMOVED lines=12> */
.L_x_439:
[----:B------:R-:W-:Y:S05]  /*f480*/  BSYNC B0 ;  /* 0x0000000000007941 */ /* 0x000fea0003800000 */
.L_x_438:
[----:B0----5:R-:W-:Y:S01]  /*f490*/  SHF.L.U32 R12, R15, 0x10, RZ ;  /* 0x000000100f0c7819 */ /* 0x021fe200000006ff */
[----:B------:R-:W-:Y:S01]  /*f4a0*/  @P3 IMAD.MOV.U32 R13, RZ, RZ, R7 ;  /* 0x000000ffff0d3224 */ /* 0x000fe200078e0007 */
[----:B------:R-:W-:Y:S01]  /*f4b0*/  ISETP.GT.AND P4, PT, R0, 0x28, P1 ;  /* 0x000000280000780c */ /* 0x000fe20000f84270 */
[----:B------:R-:W-:Y:S02]  /*f4c0*/  BSSY B0, `(.L_x_440) ;  /* 0x0000009000007945 */ /* 0x000fe40003800000 */
        /* <DEDUP_REMOVED lines=8> */
.L_x_441:
[----:B------:R-:W-:Y:S05]  /*f550*/  BSYNC B0 ;  /* 0x0000000000007941 */ /* 0x000fea0003800000 */
.L_x_440:
        /* <DEDUP_REMOVED lines=9> */
.L_x_443:
[----:B------:R-:W-:Y:S05]  /*f5f0*/  BSYNC B0 ;  /* 0x0000000000007941 */ /* 0x000fea0003800000 */
.L_x_442:
        /* <DEDUP_REMOVED lines=9> */
.L_x_445:
[----:B------:R-:W-:Y:S05]  /*f690*/  BSYNC B0 ;  /* 0x0000000000007941 */ /* 0x000fea0003800000 */
.L_x_444:
        /* <DEDUP_REMOVED lines=12> */
.L_x_447:
[----:B------:R-:W-:Y:S05]  /*f760*/  BSYNC B0 ;  /* 0x0000000000007941 */ /* 0x000fea0003800000 */
.L_x_446:
        /* <DEDUP_REMOVED lines=12> */
.L_x_449:
[----:B------:R-:W-:Y:S05]  /*f830*/  BSYNC B0 ;  /* 0x0000000000007941 */ /* 0x000fea0003800000 */
.L_x_448:
[----:B-----5:R-:W-:Y:S01]  /*f840*/  IMAD.U32 R11, R15, 0x10000, RZ ;  /* 0x000100000f0b7824 */ /* 0x020fe200078e00ff */
[----:B------:R-:W-:Y:S01]  /*f850*/  ISETP.GT.AND P3, PT, R0, 0x31, P1 ;  /* 0x000000310000780c */ /* 0x000fe20000f64270 */
[----:B------:R-:W-:Y:S02]  /*f860*/  BSSY B0, `(.L_x_450) ;  /* 0x0000008000007945 */ /* 0x000fe40003800000 */
[----:B------:R-:W-:-:S04]  /*f870*/  FMUL R11, R11, UR22 ;  /* 0x000000160b0b7c20 */ /* 0x000fc80008400000 */
[----:B------:R-:W-:-:S05]  /*f880*/  FFMA R11, R50, UR11, R11 ;  /* 0x0000000b320b7c23 */ /* 0x000fca000800000b */
[----:B0-----:R-:W-:Y:S02]  /*f890*/  F2FP.BF16.F32.PACK_AB R12, RZ, R11 ;  /* 0x0000000bff0c723e */ /* 0x001fe400000010ff */
[----:B------:R-:W-:-:S05]  /*f8a0*/  IADD3.X R11, R7, UR5, RZ, P2, !PT ;  /* 0x00000005070b7c10 */ /* 0x000fca00097fe4ff */
[----:B------:R0:W-:Y:S01]  /*f8b0*/  @P4 STG.E.U16 desc[UR20][R10.64+0x60], R12 ;  /* 0x0000600c0a004986 */ /* 0x0001e2000c101514 */
[----:B------:R-:W-:Y:S05]  /*f8c0*/  @!P3 BRA `(.L_x_451) ;  /* 0x000000000004b947 */ /* 0x000fea0003800000 */
[----:B------:R0:W5:Y:S02]  /*f8d0*/  LDG.E.LTC128B.U16 R15, desc[UR20][R8.64+0x62] ;  /* 0x00006214080f7981 */ /* 0x000164000c1e1520 */
.L_x_451:
[----:B------:R-:W-:Y:S05]  /*f8e0*/  BSYNC B0 ;  /* 0x0000000000007941 */ /* 0x000fea0003800000 */
.L_x_450:
[----:B0----5:R-:W-:Y:S01]  /*f8f0*/  IMAD.U32 R12, R15, 0x10000, RZ ;  /* 0x000100000f0c7824 */ /* 0x021fe200078e00ff */
[----:B------:R-:W-:Y:S01]  /*f900*/  ISETP.GT.AND P2, PT, R0, 0x38, P0 ;  /* 0x000000380000780c */ /* 0x000fe20000744270 */
[----:B------:R-:W-:Y:S02]  /*f910*/  BSSY B0, `(.L_x_452) ;  /* 0x000000a000007945 */ /* 0x000fe40003800000 */
        /* <DEDUP_REMOVED lines=9> */
.L_x_453:
[----:B------:R-:W-:Y:S05]  /*f9b0*/  BSYNC B0 ;  /* 0x0000000000007941 */ /* 0x000fea0003800000 */
.L_x_452:
        /* <DEDUP_REMOVED lines=12> */
.L_x_455:
[----:B------:R-:W-:Y:S05]  /*fa80*/  BSYNC B0 ;  /* 0x0000000000007941 */ /* 0x000fea0003800000 */
.L_x_454:
        /* <DEDUP_REMOVED lines=12> */
.L_x_457:
[----:B------:R-:W-:Y:S05]  /*fb50*/  BSYNC B0 ;  /* 0x0000000000007941 */ /* 0x000fea0003800000 */
.L_x_456:
[----:B0----5:R-:W-:Y:S01]  /*fb60*/  IMAD.U32 R12, R15, 0x10000, RZ ;  /* 0x000100000f0c7824 */ /* 0x021fe200078e00ff */
[----:B------:R-:W-:Y:S01]  /*fb70*/  ISETP.GT.AND P3, PT, R0, 0x39, P1 ;  /* 0x000000390000780c */ /* 0x000fe20000f64270 */
[----:B------:R-:W-:Y:S02]  /*fb80*/  BSSY B0, `(.L_x_458) ;  /* 0x000000a000007945 */ /* 0x000fe40003800000 */
[----:B------:R-:W-:Y:S01]  /*fb90*/  FMUL R13, R12, UR22 ;  /* 0x000000160c0d7c20 */ /* 0x000fe20008400000 */
[----:B------:R-:W-:-:S03]  /*fba0*/  VIADD R12, R2, UR8 ;  /* 0x00000008020c7c36 */ /* 0x000fc60008000000 */
[----:B------:R-:W-:-:S05]  /*fbb0*/  FFMA R13, R54, UR11, R13 ;  /* 0x0000000b360d7c23 */ /* 0x000fca000800000d */
[----:B------:R-:W-:-:S04]  /*fbc0*/  F2FP.BF16.F32.PACK_AB R13, RZ, R13 ;  /* 0x0000000dff0d723e */ /* 0x000fc800000010ff */
[----:B------:R-:W-:Y:S01]  /*fbd0*/  PRMT R14, R13, 0x7610, R14 ;  /* 0x000076100d0e7816 */ /* 0x000fe2000000000e */
[----:B------:R-:W-:-:S05]  /*fbe0*/  @P2 IMAD.MOV.U32 R13, RZ, RZ, R11 ;  /* 0x000000ffff0d2224 */ /* 0x000fca00078e000b */
[----:B------:R0:W-:Y:S01]  /*fbf0*/  @P2 STG.E.U16 desc[UR20][R12.64+0x70], R14 ;  /* 0x0000700e0c002986 */ /* 0x0001e2000c101514 */
[----:B------:R-:W-:Y:S05]  /*fc00*/  @!P3 BRA `(.L_x_459) ;  /* 0x000000000004b947 */ /* 0x000fea0003800000 */
[----:B------:R0:W5:Y:S02]  /*fc10*/  LDG.E.LTC128B.U16 R15, desc[UR20][R8.64+0x72] ;  /* 0x00007214080f7981 */ /* 0x000164000c1e1520 */
.L_x_459:
[----:B------:R-:W-:Y:S05]  /*fc20*/  BSYNC B0 ;  /* 0x0000000000007941 */ /* 0x000fea0003800000 */
.L_x_458:
[----:B0----5:R-:W-:Y:S01]  /*fc30*/  IMAD.U32 R12, R15, 0x10000, RZ ;  /* 0x000100000f0c7824 */ /* 0x021fe200078e00ff */
[----:B------:R-:W-:Y:S01]  /*fc40*/  ISETP.GT.AND P2, PT, R0, 0x40, P0 ;  /* 0x000000400000780c */ /* 0x000fe20000744270 */
[----:B------:R-:W-:Y:S02]  /*fc50*/  BSSY B0, `(.L_x_460) ;  /* 0x000000a000007945 */ /* 0x000fe40003800000 */
[----:B------:R-:W-:-:S04]  /*fc60*/  FMUL R12, R12, UR22 ;  /* 0x000000160c0c7c20 */ /* 0x000fc80008400000 */
[----:B------:R-:W-:-:S05]  /*fc70*/  FFMA R12, R55, UR11, R12 ;  /* 0x0000000b370c7c23 */ /* 0x000fca000800000c */
[----:B------:R-:W-:Y:S02]  /*fc80*/  F2FP.BF16.F32.PACK_AB R13, RZ, R12 ;  /* 0x0000000cff0d723e */ /* 0x000fe400000010ff */
[----:B------:R-:W-:Y:S02]  /*fc90*/  IADD3 R12, R2, UR8, RZ ;  /* 0x00000008020c7c10 */ /* 0x000fe4000fffe0ff */
[----:B------:R-:W-:Y:S01]  /*fca0*/  PRMT R14, R13, 0x7610, R14 ;  /* 0x000076100d0e7816 */ /* 0x000fe2000000000e */
[----:B------:R-:W-:-:S05]  /*fcb0*/  @P3 IMAD.MOV.U32 R13, RZ, RZ, R11 ;  /* 0x000000ffff0d3224 */ /* 0x000fca00078e000b */
[----:B------:R0:W-:Y:S01]  /*fcc0*/  @P3 STG.E.U16 desc[UR20][R12.64+0x72], R14 ;  /* 0x0000720e0c003986 */ /* 0x0001e2000c101514 */
[----:B------:R-:W-:Y:S05]  /*fcd0*/  @!P2 BRA `(.L_x_461) ;  /* 0x000000000004a947 */ /* 0x000fea0003800000 */
[----:B------:R0:W5:Y:S02]  /*fce0*/  LDG.E.LTC128B.U16 R15, desc[UR20][R4.64+0x80] ;  /* 0x00008014040f7981 */ /* 0x000164000c1e1520 */
.L_x_461:
[----:B------:R-:W-:Y:S05]  /*fcf0*/  BSYNC B0 ;  /* 0x0000000000007941 */ /* 0x000fea0003800000 */
.L_x_460:
        /* <DEDUP_REMOVED lines=12> */
.L_x_463:
[----:B------:R-:W-:Y:S05]  /*fdc0*/  BSYNC B0 ;  /* 0x0000000000007941 */ /* 0x000fea0003800000 */
.L_x_462:
        /* <DEDUP_REMOVED lines=12> */
.L_x_465:
[----:B------:R-:W-:Y:S05]  /*fe90*/  BSYNC B0 ;  /* 0x0000000000007941 */ /* 0x000fea0003800000 */
.L_x_464:
[----:B0----5:R-:W-:Y:S01]  /*fea0*/  IMAD.U32 R12, R15, 0x10000, RZ ;  /* 0x000100000f0c7824 */ /* 0x021fe200078e00ff */
[----:B------:R-:W-:Y:S01]  /*feb0*/  ISETP.GT.AND P3, PT, R0, 0x41, P1 ;  /* 0x000000410000780c */ /* 0x000fe20000f64270 */
[----:B------:R-:W-:Y:S02]  /*fec0*/  BSSY B0, `(.L_x_466) ;  /* 0x000000a000007945 */ /* 0x000fe40003800000 */
[----:B------:R-:W-:Y:S01]  /*fed0*/  FMUL R13, R12, UR22 ;  /* 0x000000160c0d7c20 */ /* 0x000fe20008400000 */
[----:B------:R-:W-:-:S03]  /*fee0*/  VIADD R12, R2, UR8 ;  /* 0x00000008020c7c36 */ /* 0x000fc60008000000 */
[----:B------:R-:W-:-:S05]  /*fef0*/  FFMA R13, R58, UR11, R13 ;  /* 0x0000000b3a0d7c23 */ /* 0x000fca000800000d */
[----:B------:R-:W-:-:S04]  /*ff00*/  F2FP.BF16.F32.PACK_AB R13, RZ, R13 ;  /* 0x0000000dff0d723e */ /* 0x000fc800000010ff */
[----:B------:R-:W-:Y:S02]  /*ff10*/  PRMT R14, R13, 0x7610, R14 ;  /* 0x000076100d0e7816 */ /* 0x000fe4000000000e */
[----:B------:R-:W-:-:S05]  /*ff20*/  @P2 MOV R13, R11 ;  /* 0x0000000b000d2202 */ /* 0x000fca0000000f00 */
[----:B------:R0:W-:Y:S01]  /*ff30*/  @P2 STG.E.U16 desc[UR20][R12.64+0x80], R14 ;  /* 0x0000800e0c002986 */ /* 0x0001e2000c101514 */
[----:B------:R-:W-:Y:S05]  /*ff40*/  @!P3 BRA `(.L_x_467) ;  /* 0x000000000004b947 */ /* 0x000fea0003800000 */
[----:B------:R0:W5:Y:S02]  /*ff50*/  LDG.E.LTC128B.U16 R15, desc[UR20][R8.64+0x82] ;  /* 0x00008214080f7981 */ /* 0x000164000c1e1520 */
.L_x_467:
[----:B------:R-:W-:Y:S05]  /*ff60*/  BSYNC B0 ;  /* 0x0000000000007941 */ /* 0x000fea0003800000 */
.L_x_466:
        /* <DEDUP_REMOVED lines=12> */
.L_x_469:
[----:B------:R-:W-:Y:S05]  /*10030*/  BSYNC B0 ;  /* 0x0000000000007941 */ /* 0x000fea0003800000 */
.L_x_468:
        /* <DEDUP_REMOVED lines=12> */
.L_x_471:
[----:B------:R-:W-:Y:S05]  /*10100*/  BSYNC B0 ;  /* 0x0000000000007941 */ /* 0x000fea0003800000 */
.L_x_470:
        /* <DEDUP_REMOVED lines=12> */
.L_x_473:
[----:B------:R-:W-:Y:S05]  /*101d0*/  BSYNC B0 ;  /* 0x0000000000007941 */ /* 0x000fea0003800000 */
.L_x_472:
[----:B0----5:R-:W-:Y:S01]  /*101e0*/  SHF.L.U32 R12, R15, 0x10, RZ ;  /* 0x000000100f0c7819 */ /* 0x021fe200000006ff */
[----:B------:R-:W-:Y:S01]  /*101f0*/  BSSY B0, `(.L_x_474) ;  /* 0x000000b000007945 */ /* 0x000fe20003800000 */
[----:B------:R-:W-:-:S03]  /*10200*/  ISETP.GT.AND P3, PT, R0, 0x49, P1 ;  /* 0x000000490000780c */ /* 0x000fc60000f64270 */
        /* <DEDUP_REMOVED lines=9> */
.L_x_475:
[----:B------:R-:W-:Y:S05]  /*102a0*/  BSYNC B0 ;  /* 0x0000000000007941 */ /* 0x000fea0003800000 */
.L_x_474:
[----:B0----5:R-:W-:Y:S01]  /*102b0*/  IMAD.U32 R12, R15, 0x10000, RZ ;  /* 0x000100000f0c7824 */ /* 0x021fe200078e00ff */
[----:B------:R-:W-:Y:S01]  /*102c0*/  ISETP.GT.AND P2, PT, R0, 0x50, P0 ;  /* 0x000000500000780c */ /* 0x000fe20000744270 */
[----:B------:R-:W-:Y:S02]  /*102d0*/  BSSY B0, `(.L_x_476) ;  /* 0x000000a000007945 */ /* 0x000fe40003800000 */
[----:B------:R-:W-:-:S04]  /*102e0*/  FMUL R12, R12, UR22 ;  /* 0x000000160c0c7c20 */ /* 0x000fc80008400000 */
[----:B------:R-:W-:-:S05]  /*102f0*/  FFMA R12, R63, UR11, R12 ;  /* 0x0000000b3f0c7c23 */ /* 0x000fca000800000c */
[----:B------:R-:W-:Y:S01]  /*10300*/  F2FP.BF16.F32.PACK_AB R13, RZ, R12 ;  /* 0x0000000cff0d723e */ /* 0x000fe200000010ff */
[----:B------:R-:W-:-:S03]  /*10310*/  VIADD R12, R2, UR8 ;  /* 0x00000008020c7c36 */ /* 0x000fc60008000000 */
[----:B------:R-:W-:Y:S02]  /*10320*/  PRMT R14, R13, 0x7610, R14 ;  /* 0x000076100d0e7816 */ /* 0x000fe4000000000e */
[----:B------:R-:W-:-:S05]  /*10330*/  @P3 MOV R13, R11 ;  /* 0x0000000b000d3202 */ /* 0x000fca0000000f00 */
[----:B------:R0:W-:Y:S01]  /*10340*/  @P3 STG.E.U16 desc[UR20][R12.64+0x92], R14 ;  /* 0x0000920e0c003986 */ /* 0x0001e2000c101514 */
[----:B------:R-:W-:Y:S05]  /*10350*/  @!P2 BRA `(.L_x_477) ;  /* 0x000000000004a947 */ /* 0x000fea0003800000 */
[----:B------:R0:W5:Y:S02]  /*10360*/  LDG.E.LTC128B.U16 R15, desc[UR20][R4.64+0xa0] ;  /* 0x0000a014040f7981 */ /* 0x000164000c1e1520 */
.L_x_477:
[----:B------:R-:W-:Y:S05]  /*10370*/  BSYNC B0 ;  /* 0x0000000000007941 */ /* 0x000fea0003800000 */
.L_x_476:
        /* <DEDUP_REMOVED lines=12> */
.L_x_479:
[----:B------:R-:W-:Y:S05]  /*10440*/  BSYNC B0 ;  /* 0x0000000000007941 */ /* 0x000fea0003800000 */
.L_x_478:
        /* <DEDUP_REMOVED lines=12> */
.L_x_481:
[----:B------:R-:W-:Y:S05]  /*10510*/  BSYNC B0 ;  /* 0x0000000000007941 */ /* 0x000fea0003800000 */
.L_x_480:
        /* <DEDUP_REMOVED lines=12> */
.L_x_483:
[----:B------:R-:W-:Y:S05]  /*105e0*/  BSYNC B0 ;  /* 0x0000000000007941 */ /* 0x000fea0003800000 */
.L_x_482:
[----:B0----5:R-:W-:Y:S01]  /*105f0*/  SHF.L.U32 R12, R15, 0x10, RZ ;  /* 0x000000100f0c7819 */ /* 0x021fe200000006ff */
[----:B------:R-:W-:Y:S01]  /*10600*/  BSSY B0, `(.L_x_484) ;  /* 0x000000b000007945 */ /* 0x000fe20003800000 */
[----:B------:R-:W-:-:S03]  /*10610*/  ISETP.GT.AND P2, PT, R0, 0x58, P0 ;  /* 0x000000580000780c */ /* 0x000fc60000744270 */
        /* <DEDUP_REMOVED lines=9> */
.L_x_485:
[----:B------:R-:W-:Y:S05]  /*106b0*/  BSYNC B0 ;  /* 0x0000000000007941 */ /* 0x000fea0003800000 */
.L_x_484:
        /* <DEDUP_REMOVED lines=12> */
.L_x_487:
[----:B------:R-:W-:Y:S05]  /*10780*/  BSYNC B0 ;  /* 0x0000000000007941 */ /* 0x000fea0003800000 */
.L_x_486:
        /* <DEDUP_REMOVED lines=12> */
.L_x_489:
[----:B------:R-:W-:Y:S05]  /*10850*/  BSYNC B0 ;  /* 0x0000000000007941 */ /* 0x000fea0003800000 */
.L_x_488:
[----:B0----5:R-:W-:Y:S01]  /*10860*/  IMAD.U32 R12, R15, 0x10000, RZ ;  /* 0x000100000f0c7824 */ /* 0x021fe200078e00ff */
[----:B------:R-:W-:Y:S01]  /*10870*/  ISETP.GT.AND P3, PT, R0, 0x59, P1 ;  /* 0x000000590000780c */ /* 0x000fe20000f64270 */
[----:B------:R-:W-:Y:S02]  /*10880*/  BSSY B0, `(.L_x_490) ;  /* 0x000000a000007945 */ /* 0x000fe40003800000 */
[----:B------:R-:W-:Y:S01]  /*10890*/  FMUL R13, R12, UR22 ;  /* 0x000000160c0d7c20 */ /* 0x000fe20008400000 */
[----:B------:R-:W-:-:S03]  /*108a0*/  IADD3 R12, R2, UR8, RZ ;  /* 0x00000008020c7c10 */ /* 0x000fc6000fffe0ff */
[----:B------:R-:W-:-:S05]  /*108b0*/  FFMA R13, R70, UR11, R13 ;  /* 0x0000000b460d7c23 */ /* 0x000fca000800000d */
[----:B------:R-:W-:-:S04]  /*108c0*/  F2FP.BF16.F32.PACK_AB R13, RZ, R13 ;  /* 0x0000000dff0d723e */ /* 0x000fc800000010ff */
[----:B------:R-:W-:Y:S01]  /*108d0*/  PRMT R14, R13, 0x7610, R14 ;  /* 0x000076100d0e7816 */ /* 0x000fe2000000000e */
[----:B------:R-:W-:-:S05]  /*108e0*/  @P2 IMAD.MOV.U32 R13, RZ, RZ, R11 ;  /* 0x000000ffff0d2224 */ /* 0x000fca00078e000b */
[----:B------:R0:W-:Y:S01]  /*108f0*/  @P2 STG.E.U16 desc[UR20][R12.64+0xb0], R14 ;  /* 0x0000b00e0c002986 */ /* 0x0001e2000c101514 */
[----:B------:R-:W-:Y:S05]  /*10900*/  @!P3 BRA `(.L_x_491) ;  /* 0x000000000004b947 */ /* 0x000fea0003800000 */
[----:B------:R0:W5:Y:S02]  /*10910*/  LDG.E.LTC128B.U16 R15, desc[UR20][R8.64+0xb2] ;  /* 0x0000b214080f7981 */ /* 0x000164000c1e1520 */
.L_x_491:
[----:B------:R-:W-:Y:S05]  /*10920*/  BSYNC B0 ;  /* 0x0000000000007941 */ /* 0x000fea0003800000 */
.L_x_490:
        /* <DEDUP_REMOVED lines=12> */
.L_x_493:
[----:B------:R-:W-:Y:S05]  /*109f0*/  BSYNC B0 ;  /* 0x0000000000007941 */ /* 0x000fea0003800000 */
.L_x_492:
        /* <DEDUP_REMOVED lines=12> */
.L_x_495:
[----:B------:R-:W-:Y:S05]  /*10ac0*/  BSYNC B0 ;  /* 0x0000000000007941 */ /* 0x000fea0003800000 */
.L_x_494:
        /* <DEDUP_REMOVED lines=12> */
.L_x_497:
[----:B------:R-:W-:Y:S05]  /*10b90*/  BSYNC B0 ;  /* 0x0000000000007941 */ /* 0x000fea0003800000 */
.L_x_496:
        /* <DEDUP_REMOVED lines=12> */
.L_x_499:
[----:B------:R-:W-:Y:S05]  /*10c60*/  BSYNC B0 ;  /* 0x0000000000007941 */ /* 0x000fea0003800000 */
.L_x_498:
        /* <DEDUP_REMOVED lines=12> */
.L_x_501:
[----:B------:R-:W-:Y:S05]  /*10d30*/  BSYNC B0 ;  /* 0x0000000000007941 */ /* 0x000fea0003800000 */
.L_x_500:
        /* <DEDUP_REMOVED lines=12> */
.L_x_503:
[----:B------:R-:W-:Y:S05]  /*10e00*/  BSYNC B0 ;  /* 0x0000000000007941 */ /* 0x000fea0003800000 */
.L_x_502:
        /* <DEDUP_REMOVED lines=12> */
.L_x_505:
[----:B------:R-:W-:Y:S05]  /*10ed0*/  BSYNC B0 ;  /* 0x0000000000007941 */ /* 0x000fea0003800000 */
.L_x_504:
        /* <DEDUP_REMOVED lines=12> */
.L_x_507:
[----:B------:R-:W-:Y:S05]  /*10fa0*/  BSYNC B0 ;  /* 0x0000000000007941 */ /* 0x000fea0003800000 */
.L_x_506:
        /* <DEDUP_REMOVED lines=12> */
.L_x_509:
[----:B------:R-:W-:Y:S05]  /*11070*/  BSYNC B0 ;  /* 0x0000000000007941 */ /* 0x000fea0003800000 */
.L_x_508:
        /* <DEDUP_REMOVED lines=12> */
.L_x_511:
[----:B------:R-:W-:Y:S05]  /*11140*/  BSYNC B0 ;  /* 0x0000000000007941 */ /* 0x000fea0003800000 */
.L_x_510:
        /* <DEDUP_REMOVED lines=12> */
.L_x_513:
[----:B------:R-:W-:Y:S05]  /*11210*/  BSYNC B0 ;  /* 0x0000000000007941 */ /* 0x000fea0003800000 */
.L_x_512:
        /* <DEDUP_REMOVED lines=12> */
.L_x_515:
[----:B------:R-:W-:Y:S05]  /*112e0*/  BSYNC B0 ;  /* 0x0000000000007941 */ /* 0x000fea0003800000 */
.L_x_514:
        /* <DEDUP_REMOVED lines=12> */
.L_x_517:
[----:B------:R-:W-:Y:S05]  /*113b0*/  BSYNC B0 ;  /* 0x0000000000007941 */ /* 0x000fea0003800000 */
.L_x_516:
        /* <DEDUP_REMOVED lines=12> */
.L_x_519:
[----:B------:R-:W-:Y:S05]  /*11480*/  BSYNC B0 ;  /* 0x0000000000007941 */ /* 0x000fea0003800000 */
.L_x_518:
[----:B01--45:R-:W-:Y:S01]  /*11490*/  IMAD.U32 R4, R15, 0x10000, RZ ;  /* 0x000100000f047824 */ /* 0x033fe200078e00ff */
[----:B------:R-:W-:Y:S01]  /*114a0*/  @P0 MOV R6, R2 ;  /* 0x0000000200060202 */ /* 0x000fe20000000f00 */
[----:B------:R-:W-:Y:S01]  /*114b0*/  BSSY B0, `(.L_x_520) ;  /* 0x0000008000007945 */ /* 0x000fe20003800000 */
[----:B------:R-:W-:Y:S01]  /*114c0*/  ISETP.GT.AND P2, PT, R0, 0x78, P1 ;  /* 0x000000780000780c */ /* 0x000fe20000f44270 */
[----:B------:R-:W-:-:S04]  /*114d0*/  FMUL R4, R4, UR22 ;  /* 0x0000001604047c20 */ /* 0x000fc80008400000 */
[----:B------:R-:W-:-:S05]  /*114e0*/  FFMA R4, R85, UR11, R4 ;  /* 0x0000000b55047c23 */ /* 0x000fca0008000004 */
[----:B------:R-:W-:-:S05]  /*114f0*/  F2FP.BF16.F32.PACK_AB R4, RZ, R4 ;  /* 0x00000004ff04723e */ /* 0x000fca00000010ff */
[----:B------:R0:W-:Y:S01]  /*11500*/  @P0 STG.E.U16 desc[UR20][R6.64+0xf2], R4 ;  /* 0x0000f20406000986 */ /* 0x0001e2000c101514 */
[----:B------:R-:W-:Y:S05]  /*11510*/  @!P2 BRA `(.L_x_521) ;  /* 0x000000000004a947 */ /* 0x000fea0003800000 */
[----:B------:R1:W5:Y:S02]  /*11520*/  LDG.E.LTC128B.U16 R15, desc[UR20][R8.64+0xf0] ;  /* 0x0000f014080f7981 */ /* 0x000364000c1e1520 */
.L_x_521:
[----:B------:R-:W-:Y:S05]  /*11530*/  BSYNC B0 ;  /* 0x0000000000007941 */ /* 0x000fea0003800000 */
.L_x_520:
        /* <DEDUP_REMOVED lines=12> */
.L_x_523:
[----:B------:R-:W-:Y:S05]  /*11600*/  BSYNC B0 ;  /* 0x0000000000007941 */ /* 0x000fea0003800000 */
.L_x_522:
[----:B-----5:R-:W-:Y:S01]  /*11610*/  IMAD.U32 R15, R15, 0x10000, RZ ;  /* 0x000100000f0f7824 */ /* 0x020fe200078e00ff */
[----:B------:R-:W-:-:S03]  /*11620*/  IADD3 R2, R2, UR8, RZ ;  /* 0x0000000802027c10 */ /* 0x000fc6000fffe0ff */
[----:B0-----:R-:W-:-:S04]  /*11630*/  FMUL R0, R15, UR22 ;  /* 0x000000160f007c20 */ /* 0x001fc80008400000 */
[----:B------:R-:W-:Y:S01]  /*11640*/  FFMA R0, R87, UR11, R0 ;  /* 0x0000000b57007c23 */ /* 0x000fe20008000000 */
[----:B------:R-:W-:Y:S06]  /*11650*/  @!P1 EXIT ;  /* 0x000000000000994d */ /* 0x000fec0003800000 */
[----:B------:R-:W-:Y:S01]  /*11660*/  F2FP.BF16.F32.PACK_AB R0, RZ, R0 ;  /* 0x00000000ff00723e */ /* 0x000fe200000010ff */
[----:B------:R-:W-:-:S05]  /*11670*/  IMAD.MOV.U32 R3, RZ, RZ, R11 ;  /* 0x000000ffff037224 */ /* 0x000fca00078e000b */
[----:B------:R-:W-:Y:S01]  /*11680*/  STG.E.U16 desc[UR20][R2.64+0xf2], R0 ;  /* 0x0000f20002007986 */ /* 0x000fe2000c101514 */
[----:B------:R-:W-:Y:S05]  /*11690*/  EXIT ;  /* 0x000000000000794d */ /* 0x000fea0003800000 */
.L_x_21:
[----:B------:R-:W2:Y:S01]  /*116a0*/  LDL.LU R7, [R1+0x8] ;  /* 0x0000080001077983 */ /* 0x000ea20000300800 */
[----:B------:R-:W-:-:S03]  /*116b0*/  ULDC.64 UR6, c[0x0][0x5c8] ;  /* 0x0001720000067ab9 */ /* 0x000fc60000000a00 */
[----:B------:R-:W3:Y:S04]  /*116c0*/  LDL.LU R6, [R1+0xc] ;  /* 0x00000c0001067983 */ /* 0x000ee80000300800 */
[----:B------:R-:W4:Y:S04]  /*116d0*/  LDL.LU R8, [R1+0x18] ;  /* 0x0000180001087983 */ /* 0x000f280000300800 */
[----:B------:R-:W5:Y:S04]  /*116e0*/  LDL.LU R252, [R1+0x4c] ;  /* 0x00004c0001fc7983 */ /* 0x000f680000300800 */
        /* <DEDUP_REMOVED lines=35> */
[----:B------:R-:W5:Y:S01]  /*11920*/  LDL.LU R232, [R1+0xdc] ;  /* 0x0000dc0001e87983 */ /* 0x000f620000300800 */
[----:B------:R-:W-:-:S03]  /*11930*/  LEA R2, P2, R4, UR6, 0x1 ;  /* 0x0000000604027c11 */ /* 0x000fc6000f8408ff */
[----:B------:R-:W5:Y:S04]  /*11940*/  LDL.LU R231, [R1+0xe0] ;  /* 0x0000e00001e77983 */ /* 0x000f680000300800 */
[----:B------:R-:W5:Y:S04]  /*11950*/  LDL.LU R233, [R1+0xe4] ;  /* 0x0000e40001e97983 */ /* 0x000f680000300800 */
[----:B------:R-:W5:Y:S04]  /*11960*/  LDL.LU R234, [R1+0xe8] ;  /* 0x0000e80001ea7983 */ /* 0x000f680000300800 */
[----:B------:R-:W5:Y:S01]  /*11970*/  LDL.LU R235, [R1+0xec] ;  /* 0x0000ec0001eb7983 */ /* 0x000f620000300800 */
[----:B------:R-:W-:-:S03]  /*11980*/  LEA.HI.X R3, R4, UR7, R3, 0x1, P2 ;  /* 0x0000000704037c11 */ /* 0x000fc600090f0c03 */
[----:B------:R-:W5:Y:S04]  /*11990*/  LDL.LU R236, [R1+0xf0] ;  /* 0x0000f00001ec7983 */ /* 0x000f680000300800 */
[----:B------:R-:W5:Y:S04]  /*119a0*/  LDL.LU R237, [R1+0xf4] ;  /* 0x0000f40001ed7983 */ /* 0x000f680000300800 */
[----:B------:R-:W5:Y:S04]  /*119b0*/  LDL.LU R238, [R1+0xf8] ;  /* 0x0000f80001ee7983 */ /* 0x000f680000300800 */
[----:B------:R-:W5:Y:S04]  /*119c0*/  LDL.LU R239, [R1+0xfc] ;  /* 0x0000fc0001ef7983 */ /* 0x000f680000300800 */
[----:B------:R-:W4:Y:S04]  /*119d0*/  LDL.LU R4, [R1+0x4] ;  /* 0x0000040001047983 */ /* 0x000f280000300800 */
[----:B------:R-:W5:Y:S01]  /*119e0*/  LDL.LU R5, [R1] ;  /* 0x0000000001057983 */ /* 0x000f620000300800 */
[----:B------:R-:W-:Y:S01]  /*119f0*/  ISETP.GT.AND P2, PT, R0, 0x1, P0 ;  /* 0x000000010000780c */ /* 0x000fe20000744270 */
[----:B------:R-:W-:-:S02]  /*11a00*/  USHF.L.U32 UR9, UR4, 0x1, URZ ;  /* 0x0000000104097899 */ /* 0x000fc4000800063f */
[----:B------:R-:W-:Y:S01]  /*11a10*/  USHF.L.U64.HI UR8, UR4, 0x1, UR5 ;  /* 0x0000000104087899 */ /* 0x000fe20008010205 */
[----:B--2---:R-:W-:Y:S01]  /*11a20*/  FMUL R7, R7, UR11 ;  /* 0x0000000b07077c20 */ /* 0x004fe20008400000 */
[----:B---3--:R-:W-:-:S04]  /*11a30*/  FMUL R6, R6, UR11 ;  /* 0x0000000b06067c20 */ /* 0x008fc80008400000 */
[----:B------:R-:W-:Y:S02]  /*11a40*/  F2FP.BF16.F32.PACK_AB R7, RZ, R7 ;  /* 0x00000007ff07723e */ /* 0x000fe400000010ff */
[----:B------:R-:W-:Y:S01]  /*11a50*/  F2FP.BF16.F32.PACK_AB R6, RZ, R6 ;  /* 0x00000006ff06723e */ /* 0x000fe200000010ff */
[----:B----4-:R-:W-:Y:S01]  /*11a60*/  FMUL R4, R4, UR11 ;  /* 0x0000000b04047c20 */ /* 0x010fe20008400000 */
[----:B-----5:R-:W-:-:S04]  /*11a70*/  FMUL R5, R5, UR11 ;  /* 0x0000000b05057c20 */ /* 0x020fc80008400000 */
[----:B------:R-:W-:Y:S02]  /*11a80*/  F2FP.BF16.F32.PACK_AB R4, RZ, R4 ;  /* 0x00000004ff04723e */ /* 0x000fe400000010ff */
[----:B------:R-:W-:-:S03]  /*11a90*/  F2FP.BF16.F32.PACK_AB R5, RZ, R5 ;  /* 0x00000005ff05723e */ /* 0x000fc600000010ff */
[----:B------:R1:W-:Y:S04]  /*11aa0*/  @P2 STG.E.U16 desc[UR20][R2.64+0x2], R4 ;  /* 0x0000020402002986 */ /* 0x0003e8000c101514 */
[----:B------:R2:W-:Y:S01]  /*11ab0*/  @P1 STG.E.U16 desc[UR20][R2.64], R5 ;  /* 0x0000000502001986 */ /* 0x0005e2000c101514 */
[----:B------:R-:W-:-:S04]  /*11ac0*/  ISETP.GT.AND P1, PT, R14, 0x8, PT ;  /* 0x000000080e00780c */ /* 0x000fc80003f24270 */
[----:B------:R-:W-:Y:S02]  /*11ad0*/  ISETP.GT.AND P2, PT, R0, RZ, P1 ;  /* 0x000000ff0000720c */ /* 0x000fe40000f44270 */
[----:B-1----:R-:W-:-:S04]  /*11ae0*/  IADD3 R4, P3, R2, UR9, RZ ;  /* 0x0000000902047c10 */ /* 0x002fc8000ff7e0ff */
[----:B--2---:R-:W-:-:S07]  /*11af0*/  IADD3.X R5, R3, UR8, RZ, P3, !PT ;  /* 0x0000000803057c10 */ /* 0x004fce0009ffe4ff */
[----:B------:R1:W-:Y:S01]  /*11b00*/  @P2 STG.E.U16 desc[UR20][R4.64], R7 ;  /* 0x0000000704002986 */ /* 0x0003e2000c101514 */
[----:B------:R-:W-:-:S03]  /*11b10*/  ISETP.GT.AND P2, PT, R0, 0x1, P1 ;  /* 0x000000010000780c */ /* 0x000fc60000f44270 */
[----:B-1----:R-:W2:Y:S10]  /*11b20*/  LDL.LU R7, [R1+0x14] ;  /* 0x0000140001077983 */ /* 0x002eb40000300800 */
[----:B------:R1:W-:Y:S04]  /*11b30*/  @P2 STG.E.U16 desc[UR20][R4.64+0x2], R6 ;  /* 0x0000020604002986 */ /* 0x0003e8000c101514 */
[----:B-1----:R-:W3:Y:S01]  /*11b40*/  LDL.LU R6, [R1+0x10] ;  /* 0x0000100001067983 */ /* 0x002ee20000300800 */
[----:B------:R-:W-:Y:S01]  /*11b50*/  ISETP.GT.AND P2, PT, R0, 0x8, P0 ;  /* 0x000000080000780c */ /* 0x000fe20000744270 */
[----:B------:R-:W-:Y:S01]  /*11b60*/  FMUL R8, R8, UR11 ;  /* 0x0000000b08087c20 */ /* 0x000fe20008400000 */
[----:B------:R-:W-:-:S02]  /*11b70*/  ISETP.GT.AND P3, PT, R0, 0x9, P0 ;  /* 0x000000090000780c */ /* 0x000fc40000764270 */
[----:B------:R-:W-:Y:S01]  /*11b80*/  ISETP.GT.AND P4, PT, R0, 0x8, P1 ;  /* 0x000000080000780c */ /* 0x000fe20000f84270 */
[----:B--2---:R-:W-:-:S05]  /*11b90*/  FMUL R7, R7, UR11 ;  /* 0x0000000b07077c20 */ /* 0x004fca0008400000 */
[----:B------:R-:W-:Y:S01]  /*11ba0*/  F2FP.BF16.F32.PACK_AB R7, RZ, R7 ;  /* 0x00000007ff07723e */ /* 0x000fe200000010ff */
[----:B---3--:R-:W-:-:S05]  /*11bb0*/  FMUL R6, R6, UR11 ;  /* 0x0000000b06067c20 */ /* 0x008fca0008400000 */
[----:B------:R-:W-:-:S04]  /*11bc0*/  F2FP.BF16.F32.PACK_AB R6, RZ, R6 ;  /* 0x00000006ff06723e */ /* 0x000fc800000010ff */
[----:B------:R-:W-:Y:S02]  /*11bd0*/  PRMT R9, R6, 0x7610, R9 ;  /* 0x0000761006097816 */ /* 0x000fe40000000009 */
[----:B------:R-:W-:Y:S01]  /*11be0*/  F2FP.BF16.F32.PACK_AB R6, RZ, R8 ;  /* 0x00000008ff06723e */ /* 0x000fe200000010ff */
[----:B------:R1:W-:Y:S04]  /*11bf0*/  @P3 STG.E.U16 desc[UR20][R2.64+0x12], R7 ;  /* 0x0000120702003986 */ /* 0x0003e8000c101514 */
[----:B------:R-:W2:Y:S04]  /*11c00*/  LDL.LU R8, [R1+0x28] ;  /* 0x0000280001087983 */ /* 0x000ea80000300800 */
[----:B------:R-:W-:Y:S04]  /*11c10*/  @P2 STG.E.U16 desc[UR20][R2.64+0x10], R9 ;  /* 0x0000100902002986 */ /* 0x000fe8000c101514 */
[----:B-1----:R-:W3:Y:S04]  /*11c20*/  LDL.LU R7, [R1+0x24] ;  /* 0x0000240001077983 */ /* 0x002ee80000300800 */
[----:B------:R1:W-:Y:S04]  /*11c30*/  @P4 STG.E.U16 desc[UR20][R4.64+0x10], R6 ;  /* 0x0000100604004986 */ /* 0x0003e8000c101514 */
[----:B-1----:R-:W4:Y:S01]  /*11c40*/  LDL.LU R6, [R1+0x1c] ;  /* 0x00001c0001067983 */ /* 0x002f220000300800 */
[----:B------:R-:W-:Y:S01]  /*11c50*/  ISETP.GT.AND P2, PT, R0, 0x9, P1 ;  /* 0x000000090000780c */ /* 0x000fe20000f44270 */
[----:B----4-:R-:W-:-:S05]  /*11c60*/  FMUL R6, R6, UR11 ;  /* 0x0000000b06067c20 */ /* 0x010fca0008400000 */
[----:B------:R-:W-:-:S07]  /*11c70*/  F2FP.BF16.F32.PACK_AB R6, RZ, R6 ;  /* 0x00000006ff06723e */ /* 0x000fce00000010ff */
[----:B------:R1:W-:Y:S04]  /*11c80*/  @P2 STG.E.U16 desc[UR20][R4.64+0x12], R6 ;  /* 0x0000120604002986 */ /* 0x0003e8000c101514 */
[----:B-1----:R-:W4:Y:S01]  /*11c90*/  LDL.LU R6, [R1+0x20] ;  /* 0x0000200001067983 */ /* 0x002f220000300800 */
[----:B--2---:R-:W-:Y:S01]  /*11ca0*/  FMUL R8, R8, UR11 ;  /* 0x0000000b08087c20 */ /* 0x004fe20008400000 */
[C---:B------:R-:W-:Y:S01]  /*11cb0*/  ISETP.GT.AND P2, PT, R0.reuse, 0x10, P0 ;  /* 0x000000100000780c */ /* 0x040fe20000744270 */
[----:B---3--:R-:W-:Y:S01]  /*11cc0*/  FMUL R7, R7, UR11 ;  /* 0x0000000b07077c20 */ /* 0x008fe20008400000 */
[C---:B------:R-:W-:Y:S02]  /*11cd0*/  ISETP.GT.AND P3, PT, R0.reuse, 0x11, P0 ;  /* 0x000000110000780c */ /* 0x040fe40000764270 */
[----:B------:R-:W-:-:S02]  /*11ce0*/  ISETP.GT.AND P4, PT, R0, 0x10, P1 ;  /* 0x000000100000780c */ /* 0x000fc40000f84270 */
[----:B------:R-:W-:Y:S01]  /*11cf0*/  F2FP.BF16.F32.PACK_AB R7, RZ, R7 ;  /* 0x00000007ff07723e */ /* 0x000fe200000010ff */
[----:B----4-:R-:W-:-:S05]  /*11d00*/  FMUL R6, R6, UR11 ;  /* 0x0000000b06067c20 */ /* 0x010fca0008400000 */
[----:B------:R-:W-:-:S04]  /*11d10*/  F2FP.BF16.F32.PACK_AB R6, RZ, R6 ;  /* 0x00000006ff06723e */ /* 0x000fc800000010ff */
[----:B------:R-:W-:Y:S02]  /*11d20*/  PRMT R9, R6, 0x7610, R9 ;  /* 0x0000761006097816 */ /* 0x000fe40000000009 */
[----:B------:R-:W-:Y:S02]  /*11d30*/  F2FP.BF16.F32.PACK_AB R6, RZ, R8 ;  /* 0x00000008ff06723e */ /* 0x000fe400000010ff */
[----:B------:R-:W2:Y:S04]  /*11d40*/  LDL.LU R8, [R1+0x2c] ;  /* 0x00002c0001087983 */ /* 0x000ea80000300800 */
[----:B------:R1:W-:Y:S01]  /*11d50*/  @P2 STG.E.U16 desc[UR20][R2.64+0x20], R9 ;  /* 0x0000200902002986 */ /* 0x0003e2000c101514 */
[----:B------:R-:W-:-:S03]  /*11d60*/  ISETP.GT.AND P2, PT, R0, 0x11, P1 ;  /* 0x000000110000780c */ /* 0x000fc60000f44270 */
[----:B------:R-:W-:Y:S04]  /*11d70*/  @P3 STG.E.U16 desc[UR20][R2.64+0x22], R7 ;  /* 0x0000220702003986 */ /* 0x000fe8000c101514 */
[----:B------:R3:W-:Y:S04]  /*11d80*/  @P4 STG.E.U16 desc[UR20][R4.64+0x20], R6 ;  /* 0x0000200604004986 */ /* 0x0007e8000c101514 */
[----:B-1----:R-:W4:Y:S01]  /*11d90*/  LDL.LU R9, [R1+0x34] ;  /* 0x0000340001097983 */ /* 0x002f220000300800 */
[----:B--2---:R-:W-:-:S05]  /*11da0*/  FMUL R8, R8, UR11 ;  /* 0x0000000b08087c20 */ /* 0x004fca0008400000 */
[----:B------:R-:W-:-:S04]  /*11db0*/  F2FP.BF16.F32.PACK_AB R8, RZ, R8 ;  /* 0x00000008ff08723e */ /* 0x000fc800000010ff */
[----:B---3--:R-:W-:Y:S02]  /*11dc0*/  PRMT R6, R8, 0x7610, R6 ;  /* 0x0000761008067816 */ /* 0x008fe40000000006 */
[----:B------:R-:W2:Y:S04]  /*11dd0*/  LDL.LU R8, [R1+0x30] ;  /* 0x0000300001087983 */ /* 0x000ea80000300800 */
[----:B------:R1:W-:Y:S04]  /*11de0*/  @P2 STG.E.U16 desc[UR20][R4.64+0x22], R6 ;  /* 0x0000220604002986 */ /* 0x0003e8000c101514 */
[----:B-1----:R-:W3:Y:S01]  /*11df0*/  LDL.LU R6, [R1+0x3c] ;  /* 0x00003c0001067983 */ /* 0x002ee20000300800 */
[----:B------:R-:W-:Y:S01]  /*11e00*/  ISETP.GT.AND P2, PT, R0, 0x18, P0 ;  /* 0x000000180000780c */ /* 0x000fe20000744270 */
[----:B----4-:R-:W-:Y:S01]  /*11e10*/  FMUL R9, R9, UR11 ;  /* 0x0000000b09097c20 */ /* 0x010fe20008400000 */
[----:B--2---:R-:W-:-:S05]  /*11e20*/  FMUL R8, R8, UR11 ;  /* 0x0000000b08087c20 */ /* 0x004fca0008400000 */
[----:B------:R-:W-:Y:S02]  /*11e30*/  F2FP.BF16.F32.PACK_AB R7, RZ, R8 ;  /* 0x00000008ff07723e */ /* 0x000fe400000010ff */
[----:B------:R-:W-:Y:S02]  /*11e40*/  F2FP.BF16.F32.PACK_AB R8, RZ, R9 ;  /* 0x00000009ff08723e */ /* 0x000fe400000010ff */
[----:B------:R-:W2:Y:S01]  /*11e50*/  LDL.LU R9, [R1+0x38] ;  /* 0x0000380001097983 */ /* 0x000ea20000300800 */
[C---:B------:R-:W-:Y:S02]  /*11e60*/  ISETP.GT.AND P3, PT, R0.reuse, 0x19, P0 ;  /* 0x000000190000780c */ /* 0x040fe40000764270 */
[----:B------:R-:W-:Y:S01]  /*11e70*/  ISETP.GT.AND P4, PT, R0, 0x18, P1 ;  /* 0x000000180000780c */ /* 0x000fe20000f84270 */
[----:B------:R1:W-:Y:S01]  /*11e80*/  @P2 STG.E.U16 desc[UR20][R2.64+0x30], R7 ;  /* 0x0000300702002986 */ /* 0x0003e2000c101514 */
[----:B---3--:R-:W-:-:S05]  /*11e90*/  FMUL R6, R6, UR11 ;  /* 0x0000000b06067c20 */ /* 0x008fca0008400000 */
[----:B------:R-:W-:Y:S01]  /*11ea0*/  F2FP.BF16.F32.PACK_AB R6, RZ, R6 ;  /* 0x00000006ff06723e */ /* 0x000fe200000010ff */
[----:B-1----:R-:W3:Y:S03]  /*11eb0*/  LDL.LU R7, [R1+0x44] ;  /* 0x0000440001077983 */ /* 0x002ee60000300800 */
[----:B------:R-:W-:Y:S02]  /*11ec0*/  PRMT R10, R6, 0x7610, R10 ;  /* 0x00007610060a7816 */ /* 0x000fe4000000000a */
[----:B------:R-:W4:Y:S04]  /*11ed0*/  LDL.LU R6, [R1+0x40] ;  /* 0x0000400001067983 */ /* 0x000f280000300800 */
[----:B------:R1:W-:Y:S01]  /*11ee0*/  @P3 STG.E.U16 desc[UR20][R2.64+0x32], R8 ;  /* 0x0000320802003986 */ /* 0x0003e2000c101514 */
[----:B------:R-:W-:-:S02]  /*11ef0*/  ISETP.GT.AND P2, PT, R0, 0x19, P1 ;  /* 0x000000190000780c */ /* 0x000fc40000f44270 */
[----:B------:R-:W-:Y:S01]  /*11f00*/  ISETP.GT.AND P5, PT, R0, 0x30, P1 ;  /* 0x000000300000780c */ /* 0x000fe20000fa4270 */
[----:B------:R-:W-:Y:S01]  /*11f10*/  FMUL R12, R12, UR11 ;  /* 0x0000000b0c0c7c20 */ /* 0x000fe20008400000 */
        /* <DEDUP_REMOVED lines=31> */
[----:B------:R-:W-:-:S02]  /*12110*/  USHF.L.U32 UR6, UR14, 0x6, URZ ;  /* 0x000000060e067899 */ /* 0x000fc4000800063f */
[----:B------:R-:W-:Y:S01]  /*12120*/  USHF.L.U64.HI UR7, UR14, 0x6, UR15 ;  /* 0x000000060e077899 */ /* 0x000fe2000801020f */
[----:B------:R-:W-:Y:S01]  /*12130*/  FMUL R152, R152, UR11 ;  /* 0x0000000b98987c20 */ /* 0x000fe20008400000 */
[----:B------:R-:W-:Y:S01]  /*12140*/  FMUL R153, R153, UR11 ;  /* 0x0000000b99997c20 */ /* 0x000fe20008400000 */
[----:B------:R-:W-:Y:S01]  /*12150*/  FMUL R154, R154, UR11 ;  /* 0x0000000b9a9a7c20 */ /* 0x000fe20008400000 */
[----:B------:R-:W-:Y:S01]  /*12160*/  FMUL R155, R155, UR11 ;  /* 0x0000000b9b9b7c20 */ /* 0x000fe20008400000 */
[----:B--2---:R-:W-:-:S05]  /*12170*/  FMUL R9, R9, UR11 ;  /* 0x0000000b09097c20 */ /* 0x004fca0008400000 */
[----:B------:R-:W-:Y:S01]  /*12180*/  F2FP.BF16.F32.PACK_AB R9, RZ, R9 ;  /* 0x00000009ff09723e */ /* 0x000fe200000010ff */
[----:B----4-:R-:W-:-:S05]  /*12190*/  FMUL R6, R6, UR11 ;  /* 0x0000000b06067c20 */ /* 0x010fca0008400000 */
[----:B-1----:R-:W-:Y:S02]  /*121a0*/  F2FP.BF16.F32.PACK_AB R8, RZ, R6 ;  /* 0x00000006ff08723e */ /* 0x002fe400000010ff */
[----:B------:R-:W2:Y:S04]  /*121b0*/  LDL.LU R6, [R1+0x48] ;  /* 0x0000480001067983 */ /* 0x000ea80000300800 */
[----:B------:R1:W-:Y:S04]  /*121c0*/  @P4 STG.E.U16 desc[UR20][R4.64+0x30], R9 ;  /* 0x0000300904004986 */ /* 0x0003e8000c101514 */
[----:B------:R-:W-:Y:S01]  /*121d0*/  @P2 STG.E.U16 desc[UR20][R4.64+0x32], R10 ;  /* 0x0000320a04002986 */ /* 0x000fe2000c101514 */
[C---:B------:R-:W-:Y:S01]  /*121e0*/  ISETP.GT.AND P2, PT, R0.reuse, 0x20, P0 ;  /* 0x000000200000780c */ /* 0x040fe20000744270 */
[----:B---3--:R-:W-:Y:S01]  /*121f0*/  FMUL R7, R7, UR11 ;  /* 0x0000000b07077c20 */ /* 0x008fe20008400000 */
[----:B------:R-:W-:-:S02]  /*12200*/  ISETP.GT.AND P3, PT, R0, 0x21, P0 ;  /* 0x000000210000780c */ /* 0x000fc40000764270 */
[----:B------:R-:W-:Y:S02]  /*12210*/  ISETP.GT.AND P4, PT, R0, 0x20, P1 ;  /* 0x000000200000780c */ /* 0x000fe40000f84270 */
[----:B------:R-:W-:-:S07]  /*12220*/  F2FP.BF16.F32.PACK_AB R7, RZ, R7 ;  /* 0x00000007ff07723e */ /* 0x000fce00000010ff */
[----:B------:R3:W-:Y:S01]  /*12230*/  @P2 STG.E.U16 desc[UR20][R2.64+0x40], R8 ;  /* 0x0000400802002986 */ /* 0x0007e2000c101514 */
[----:B------:R-:W-:Y:S02]  /*12240*/  ISETP.GT.AND P2, PT, R0, 0x21, P1 ;  /* 0x000000210000780c */ /* 0x000fe40000f44270 */
[----:B-1----:R-:W-:Y:S01]  /*12250*/  PRMT R9, R7, 0x7610, R9 ;  /* 0x0000761007097816 */ /* 0x002fe20000000009 */
[----:B------:R-:W-:-:S04]  /*12260*/  FMUL R7, R250, UR11 ;  /* 0x0000000bfa077c20 */ /* 0x000fc80008400000 */
[----:B------:R1:W-:Y:S01]  /*12270*/  @P3 STG.E.U16 desc[UR20][R2.64+0x42], R9 ;  /* 0x0000420902003986 */ /* 0x0003e2000c101514 */
[----:B------:R-:W-:Y:S01]  /*12280*/  ISETP.GT.AND P3, PT, R0, 0x29, P0 ;  /* 0x000000290000780c */ /* 0x000fe20000764270 */
[----:B---3--:R-:W-:Y:S01]  /*12290*/  FMUL R8, R249, UR11 ;  /* 0x0000000bf9087c20 */ /* 0x008fe20008400000 */
[----:B------:R-:W-:-:S04]  /*122a0*/  F2FP.BF16.F32.PACK_AB R7, RZ, R7 ;  /* 0x00000007ff07723e */ /* 0x000fc800000010ff */
[----:B------:R-:W-:Y:S02]  /*122b0*/  F2FP.BF16.F32.PACK_AB R8, RZ, R8 ;  /* 0x00000008ff08723e */ /* 0x000fe400000010ff */
[----:B------:R-:W-:Y:S02]  /*122c0*/  PRMT R15, R7, 0x7610, R15 ;  /* 0x00007610070f7816 */ /* 0x000fe4000000000f */
[----:B------:R-:W-:Y:S01]  /*122d0*/  PRMT R17, R8, 0x7610, R17 ;  /* 0x0000761008117816 */ /* 0x000fe20000000011 */
[----:B------:R-:W-:Y:S01]  /*122e0*/  FMUL R7, R247, UR11 ;  /* 0x0000000bf7077c20 */ /* 0x000fe20008400000 */
[----:B------:R-:W-:-:S04]  /*122f0*/  FMUL R8, R246, UR11 ;  /* 0x0000000bf6087c20 */ /* 0x000fc80008400000 */
[----:B------:R-:W-:Y:S02]  /*12300*/  F2FP.BF16.F32.PACK_AB R7, RZ, R7 ;  /* 0x00000007ff07723e */ /* 0x000fe400000010ff */
[----:B------:R-:W-:Y:S01]  /*12310*/  F2FP.BF16.F32.PACK_AB R8, RZ, R8 ;  /* 0x00000008ff08723e */ /* 0x000fe200000010ff */
[----:B-1----:R-:W-:Y:S01]  /*12320*/  FMUL R9, R245, UR11 ;  /* 0x0000000bf5097c20 */ /* 0x002fe20008400000 */
[----:B------:R-:W-:-:S04]  /*12330*/  F2FP.BF16.F32.PACK_AB R12, RZ, R12 ;  /* 0x0000000cff0c723e */ /* 0x000fc800000010ff */
[----:B------:R-:W-:Y:S02]  /*12340*/  F2FP.BF16.F32.PACK_AB R9, RZ, R9 ;  /* 0x00000009ff09723e */ /* 0x000fe400000010ff */
[----:B------:R-:W-:Y:S02]  /*12350*/  F2FP.BF16.F32.PACK_AB R16, RZ, R16 ;  /* 0x00000010ff10723e */ /* 0x000fe400000010ff */
[----:B------:R-:W-:Y:S02]  /*12360*/  F2FP.BF16.F32.PACK_AB R18, RZ, R18 ;  /* 0x00000012ff12723e */ /* 0x000fe400000010ff */
[----:B------:R-:W-:Y:S02]  /*12370*/  F2FP.BF16.F32.PACK_AB R20, RZ, R20 ;  /* 0x00000014ff14723e */ /* 0x000fe400000010ff */
[----:B------:R-:W-:Y:S02]  /*12380*/  F2FP.BF16.F32.PACK_AB R19, RZ, R19 ;  /* 0x00000013ff13723e */ /* 0x000fe400000010ff */
[----:B------:R-:W-:-:S02]  /*12390*/  F2FP.BF16.F32.PACK_AB R21, RZ, R21 ;  /* 0x00000015ff15723e */ /* 0x000fc400000010ff */
        /* <DEDUP_REMOVED lines=25> */
[----:B------:R-:W-:Y:S01]  /*12530*/  F2FP.BF16.F32.PACK_AB R239, RZ, R239 ;  /* 0x000000efffef723e */ /* 0x000fe200000010ff */
[----:B--2---:R-:W-:-:S05]  /*12540*/  FMUL R6, R6, UR11 ;  /* 0x0000000b06067c20 */ /* 0x004fca0008400000 */
[----:B------:R-:W-:-:S04]  /*12550*/  F2FP.BF16.F32.PACK_AB R6, RZ, R6 ;  /* 0x00000006ff06723e */ /* 0x000fc800000010ff */
[----:B------:R-:W-:Y:S01]  /*12560*/  PRMT R10, R6, 0x7610, R10 ;  /* 0x00007610060a7816 */ /* 0x000fe2000000000a */
[----:B------:R-:W-:-:S05]  /*12570*/  FMUL R6, R252, UR11 ;  /* 0x0000000bfc067c20 */ /* 0x000fca0008400000 */
[----:B------:R-:W-:-:S04]  /*12580*/  F2FP.BF16.F32.PACK_AB R6, RZ, R6 ;  /* 0x00000006ff06723e */ /* 0x000fc800000010ff */
[----:B------:R-:W-:Y:S01]  /*12590*/  PRMT R11, R6, 0x7610, R11 ;  /* 0x00007610060b7816 */ /* 0x000fe2000000000b */
[----:B------:R1:W-:Y:S01]  /*125a0*/  @P4 STG.E.U16 desc[UR20][R4.64+0x40], R10 ;  /* 0x0000400a04004986 */ /* 0x0003e2000c101514 */
[----:B------:R-:W-:-:S03]  /*125b0*/  FMUL R6, R251, UR11 ;  /* 0x0000000bfb067c20 */ /* 0x000fc60008400000 */
[----:B------:R2:W-:Y:S01]  /*125c0*/  @P2 STG.E.U16 desc[UR20][R4.64+0x42], R11 ;  /* 0x0000420b04002986 */ /* 0x0005e2000c101514 */
[C---:B------:R-:W-:Y:S02]  /*125d0*/  ISETP.GT.AND P2, PT, R0.reuse, 0x28, P0 ;  /* 0x000000280000780c */ /* 0x040fe40000744270 */
[----:B------:R-:W-:Y:S02]  /*125e0*/  ISETP.GT.AND P4, PT, R0, 0x28, P1 ;  /* 0x000000280000780c */ /* 0x000fe40000f84270 */
[----:B------:R-:W-:-:S04]  /*125f0*/  F2FP.BF16.F32.PACK_AB R6, RZ, R6 ;  /* 0x00000006ff06723e */ /* 0x000fc800000010ff */
[----:B------:R-:W-:Y:S01]  /*12600*/  PRMT R13, R6, 0x7610, R13 ;  /* 0x00007610060d7816 */ /* 0x000fe2000000000d */
[----:B------:R-:W-:Y:S01]  /*12610*/  @P3 STG.E.U16 desc[UR20][R2.64+0x52], R15 ;  /* 0x0000520f02003986 */ /* 0x000fe2000c101514 */
[----:B------:R-:W-:-:S03]  /*12620*/  ISETP.GT.AND P3, PT, R0, 0x30, P0 ;  /* 0x000000300000780c */ /* 0x000fc60000764270 */
[----:B------:R3:W-:Y:S01]  /*12630*/  @P2 STG.E.U16 desc[UR20][R2.64+0x50], R13 ;  /* 0x0000500d02002986 */ /* 0x0007e2000c101514 */
[----:B------:R-:W-:Y:S01]  /*12640*/  ISETP.GT.AND P2, PT, R0, 0x29, P1 ;  /* 0x000000290000780c */ /* 0x000fe20000f44270 */
[----:B------:R-:W-:Y:S02]  /*12650*/  FMUL R6, R248, UR11 ;  /* 0x0000000bf8067c20 */ /* 0x000fe40008400000 */
[----:B------:R4:W-:Y:S01]  /*12660*/  @P4 STG.E.U16 desc[UR20][R4.64+0x50], R17 ;  /* 0x0000501104004986 */ /* 0x0009e2000c101514 */
[----:B------:R-:W-:Y:S02]  /*12670*/  ISETP.GT.AND P4, PT, R0, 0x31, P0 ;  /* 0x000000310000780c */ /* 0x000fe40000784270 */
[----:B------:R-:W-:Y:S01]  /*12680*/  F2FP.BF16.F32.PACK_AB R6, RZ, R6 ;  /* 0x00000006ff06723e */ /* 0x000fe200000010ff */
[----:B-1----:R-:W-:Y:S01]  /*12690*/  FMUL R10, R244, UR11 ;  /* 0x0000000bf40a7c20 */ /* 0x002fe20008400000 */
[----:B--2---:R-:W-:-:S05]  /*126a0*/  FMUL R11, R243, UR11 ;  /* 0x0000000bf30b7c20 */ /* 0x004fca0008400000 */
[----:B------:R-:W-:Y:S01]  /*126b0*/  @P2 STG.E.U16 desc[UR20][R4.64+0x52], R6 ;  /* 0x0000520604002986 */ /* 0x000fe2000c101514 */
[----:B------:R-:W-:-:S03]  /*126c0*/  ISETP.GT.AND P2, PT, R0, 0x31, P1 ;  /* 0x000000310000780c */ /* 0x000fc60000f44270 */
[----:B------:R-:W-:Y:S01]  /*126d0*/  @P3 STG.E.U16 desc[UR20][R2.64+0x60], R7 ;  /* 0x0000600702003986 */ /* 0x000fe2000c101514 */
[----:B------:R-:W-:-:S03]  /*126e0*/  ISETP.GT.AND P3, PT, R0, 0x38, P0 ;  /* 0x000000380000780c */ /* 0x000fc60000764270 */
[----:B------:R-:W-:Y:S01]  /*126f0*/  @P4 STG.E.U16 desc[UR20][R2.64+0x62], R8 ;  /* 0x0000620802004986 */ /* 0x000fe2000c101514 */
[C---:B------:R-:W-:Y:S02]  /*12700*/  ISETP.GT.AND P4, PT, R0.reuse, 0x39, P0 ;  /* 0x000000390000780c */ /* 0x040fe40000784270 */
[----:B------:R-:W-:Y:S02]  /*12710*/  F2FP.BF16.F32.PACK_AB R10, RZ, R10 ;  /* 0x0000000aff0a723e */ /* 0x000fe400000010ff */
[----:B------:R-:W-:Y:S01]  /*12720*/  F2FP.BF16.F32.PACK_AB R11, RZ, R11 ;  /* 0x0000000bff0b723e */ /* 0x000fe200000010ff */
[----:B------:R-:W-:Y:S01]  /*12730*/  @P5 STG.E.U16 desc[UR20][R4.64+0x60], R9 ;  /* 0x0000600904005986 */ /* 0x000fe2000c101514 */
[----:B------:R-:W-:-:S03]  /*12740*/  ISETP.GT.AND P5, PT, R0, 0x38, P1 ;  /* 0x000000380000780c */ /* 0x000fc60000fa4270 */
[----:B------:R-:W-:Y:S01]  /*12750*/  @P2 STG.E.U16 desc[UR20][R4.64+0x62], R10 ;  /* 0x0000620a04002986 */ /* 0x000fe2000c101514 */
[----:B------:R-:W-:Y:S01]  /*12760*/  ISETP.GT.AND P2, PT, R0, 0x39, P1 ;  /* 0x000000390000780c */ /* 0x000fe20000f44270 */
[----:B---3--:R-:W-:Y:S02]  /*12770*/  FMUL R13, R242, UR11 ;  /* 0x0000000bf20d7c20 */ /* 0x008fe40008400000 */
[----:B------:R-:W-:Y:S01]  /*12780*/  @P3 STG.E.U16 desc[UR20][R2.64+0x70], R11 ;  /* 0x0000700b02003986 */ /* 0x000fe2000c101514 */
[C---:B------:R-:W-:Y:S01]  /*12790*/  ISETP.GT.AND P3, PT, R0.reuse, 0x40, P0 ;  /* 0x000000400000780c */ /* 0x040fe20000764270 */
[----:B------:R-:W-:Y:S02]  /*127a0*/  FMUL R15, R241, UR11 ;  /* 0x0000000bf10f7c20 */ /* 0x000fe40008400000 */
[----:B------:R-:W-:Y:S01]  /*127b0*/  @P4 STG.E.U16 desc[UR20][R2.64+0x72], R12 ;  /* 0x0000720c02004986 */ /* 0x000fe2000c101514 */
[----:B------:R-:W-:Y:S02]  /*127c0*/  ISETP.GT.AND P4, PT, R0, 0x41, P0 ;  /* 0x000000410000780c */ /* 0x000fe40000784270 */
[----:B------:R-:W-:-:S02]  /*127d0*/  F2FP.BF16.F32.PACK_AB R13, RZ, R13 ;  /* 0x0000000dff0d723e */ /* 0x000fc400000010ff */
[----:B------:R-:W-:-:S03]  /*127e0*/  F2FP.BF16.F32.PACK_AB R15, RZ, R15 ;  /* 0x0000000fff0f723e */ /* 0x000fc600000010ff */
[----:B------:R-:W-:Y:S01]  /*127f0*/  @P5 STG.E.U16 desc[UR20][R4.64+0x70], R13 ;  /* 0x0000700d04005986 */ /* 0x000fe2000c101514 */
[----:B------:R-:W-:-:S03]  /*12800*/  ISETP.GT.AND P5, PT, R0, 0x40, P1 ;  /* 0x000000400000780c */ /* 0x000fc60000fa4270 */
[----:B------:R-:W-:Y:S01]  /*12810*/  @P2 STG.E.U16 desc[UR20][R4.64+0x72], R15 ;  /* 0x0000720f04002986 */ /* 0x000fe2000c101514 */
[----:B------:R-:W-:Y:S01]  /*12820*/  ISETP.GT.AND P2, PT, R0, 0x41, P1 ;  /* 0x000000410000780c */ /* 0x000fe20000f44270 */
[----:B----4-:R-:W-:Y:S02]  /*12830*/  FMUL R17, R240, UR11 ;  /* 0x0000000bf0117c20 */ /* 0x010fe40008400000 */
[----:B------:R-:W-:Y:S01]  /*12840*/  @P3 STG.E.U16 desc[UR20][R2.64+0x80], R16 ;  /* 0x0000801002003986 */ /* 0x000fe2000c101514 */
[----:B------:R-:W-:-:S03]  /*12850*/  ISETP.GT.AND P3, PT, R0, 0x48, P0 ;  /* 0x000000480000780c */ /* 0x000fc60000764270 */
[----:B------:R-:W-:Y:S01]  /*12860*/  @P4 STG.E.U16 desc[UR20][R2.64+0x82], R18 ;  /* 0x0000821202004986 */ /* 0x000fe2000c101514 */
[----:B------:R-:W-:Y:S02]  /*12870*/  ISETP.GT.AND P4, PT, R0, 0x49, P0 ;  /* 0x000000490000780c */ /* 0x000fe40000784270 */
[----:B------:R-:W-:-:S05]  /*12880*/  F2FP.BF16.F32.PACK_AB R17, RZ, R17 ;  /* 0x00000011ff11723e */ /* 0x000fca00000010ff */
[----:B------:R-:W-:Y:S01]  /*12890*/  @P5 STG.E.U16 desc[UR20][R4.64+0x80], R17 ;  /* 0x0000801104005986 */ /* 0x000fe2000c101514 */
[----:B------:R-:W-:-:S03]  /*128a0*/  ISETP.GT.AND P5, PT, R0, 0x48, P1 ;  /* 0x000000480000780c */ /* 0x000fc60000fa4270 */
        /* <DEDUP_REMOVED lines=43> */
[C---:B------:R-:W-:Y:S02]  /*12b60*/  ISETP.GT.AND P3, PT, R0.reuse, 0x78, P0 ;  /* 0x000000780000780c */ /* 0x040fe40000764270 */
[C---:B------:R-:W-:Y:S01]  /*12b70*/  ISETP.GT.AND P0, PT, R0.reuse, 0x79, P0 ;  /* 0x000000790000780c */ /* 0x040fe20000704270 */
[----:B------:R-:W-:Y:S01]  /*12b80*/  @P4 STG.E.U16 desc[UR20][R2.64+0xe2], R233 ;  /* 0x0000e2e902004986 */ /* 0x000fe2000c101514 */
[C---:B------:R-:W-:Y:S02]  /*12b90*/  ISETP.GT.AND P4, PT, R0.reuse, 0x78, P1 ;  /* 0x000000780000780c */ /* 0x040fe40000f84270 */
[----:B------:R-:W-:Y:S01]  /*12ba0*/  ISETP.GT.AND P1, PT, R0, 0x79, P1 ;  /* 0x000000790000780c */ /* 0x000fe20000f24270 */
[----:B------:R-:W-:Y:S01]  /*12bb0*/  @P5 STG.E.U16 desc[UR20][R4.64+0xe0], R234 ;  /* 0x0000e0ea04005986 */ /* 0x000fe2000c101514 */
[----:B------:R-:W-:-:S03]  /*12bc0*/  USHF.L.U32 UR10, UR6, 0x1, URZ ;  /* 0x00000001060a7899 */ /* 0x000fc6000800063f */
[----:B------:R-:W-:Y:S04]  /*12bd0*/  @P2 STG.E.U16 desc[UR20][R4.64+0xe2], R235 ;  /* 0x0000e2eb04002986 */ /* 0x000fe8000c101514 */
[----:B------:R-:W-:Y:S04]  /*12be0*/  @P3 STG.E.U16 desc[UR20][R2.64+0xf0], R236 ;  /* 0x0000f0ec02003986 */ /* 0x000fe8000c101514 */
[----:B------:R-:W-:Y:S01]  /*12bf0*/  @P0 STG.E.U16 desc[UR20][R2.64+0xf2], R237 ;  /* 0x0000f2ed02000986 */ /* 0x000fe2000c101514 */
[----:B------:R-:W-:-:S03]  /*12c00*/  ISETP.GT.AND P0, PT, R14, 0x48, PT ;  /* 0x000000480e00780c */ /* 0x000fc60003f04270 */
[----:B------:R-:W-:Y:S01]  /*12c10*/  @P4 STG.E.U16 desc[UR20][R4.64+0xf0], R238 ;  /* 0x0000f0ee04004986 */ /* 0x000fe2000c101514 */
[----:B------:R-:W-:-:S03]  /*12c20*/  USHF.L.U64.HI UR6, UR6, 0x1, UR7 ;  /* 0x0000000106067899 */ /* 0x000fc60008010207 */
[----:B------:R1:W-:Y:S01]  /*12c30*/  @P1 STG.E.U16 desc[UR20][R4.64+0xf2], R239 ;  /* 0x0000f2ef04001986 */ /* 0x0003e2000c101514 */
[----:B------:R-:W-:Y:S02]  /*12c40*/  ISETP.GT.AND P1, PT, R14, 0x40, PT ;  /* 0x000000400e00780c */ /* 0x000fe40003f24270 */
[C---:B------:R-:W-:Y:S02]  /*12c50*/  ISETP.GT.AND P3, PT, R0.reuse, RZ, P0 ;  /* 0x000000ff0000720c */ /* 0x040fe40000764270 */
[C---:B------:R-:W-:Y:S02]  /*12c60*/  ISETP.GT.AND P5, PT, R0.reuse, RZ, P1 ;  /* 0x000000ff0000720c */ /* 0x040fe40000fa4270 */
[----:B------:R-:W-:Y:S02]  /*12c70*/  ISETP.GT.AND P4, PT, R0, 0x1, P1 ;  /* 0x000000010000780c */ /* 0x000fe40000f84270 */
[----:B-1----:R-:W-:Y:S02]  /*12c80*/  IADD3 R4, P6, R2, UR10, RZ ;  /* 0x0000000a02047c10 */ /* 0x002fe4000ffde0ff */
[----:B------:R-:W-:-:S02]  /*12c90*/  ISETP.GT.AND P2, PT, R0, 0x1, P0 ;  /* 0x000000010000780c */ /* 0x000fc40000744270 */
[----:B------:R-:W-:Y:S02]  /*12ca0*/  IADD3.X R5, R3, UR6, RZ, P6, !PT ;  /* 0x0000000603057c10 */ /* 0x000fe4000b7fe4ff */
[----:B------:R-:W-:Y:S02]  /*12cb0*/  IADD3 R10, P6, R4, UR9, RZ ;  /* 0x00000009040a7c10 */ /* 0x000fe4000ffde0ff */
[----:B------:R-:W-:Y:S02]  /*12cc0*/  F2FP.BF16.F32.PACK_AB R152, RZ, R152 ;  /* 0x00000098ff98723e */ /* 0x000fe400000010ff */
[----:B------:R-:W-:Y:S02]  /*12cd0*/  F2FP.BF16.F32.PACK_AB R153, RZ, R153 ;  /* 0x00000099ff99723e */ /* 0x000fe400000010ff */
[----:B------:R-:W-:Y:S02]  /*12ce0*/  F2FP.BF16.F32.PACK_AB R154, RZ, R154 ;  /* 0x0000009aff9a723e */ /* 0x000fe400000010ff */
[----:B------:R-:W-:Y:S01]  /*12cf0*/  IADD3.X R11, R5, UR8, RZ, P6, !PT ;  /* 0x00000008050b7c10 */ /* 0x000fe2000b7fe4ff */
[----:B------:R-:W-:Y:S01]  /*12d00*/  FMUL R6, R156, UR11 ;  /* 0x0000000b9c067c20 */ /* 0x000fe20008400000 */
[----:B------:R-:W-:Y:S01]  /*12d10*/  F2FP.BF16.F32.PACK_AB R155, RZ, R155 ;  /* 0x0000009bff9b723e */ /* 0x000fe200000010ff */
[----:B------:R-:W-:Y:S01]  /*12d20*/  @P5 STG.E.U16 desc[UR20][R4.64], R152 ;  /* 0x0000009804005986 */ /* 0x000fe2000c101514 */
[----:B------:R-:W-:-:S03]  /*12d30*/  FMUL R7, R157, UR11 ;  /* 0x0000000b9d077c20 */ /* 0x000fc60008400000 */
[----:B------:R-:W-:Y:S01]  /*12d40*/  @P4 STG.E.U16 desc[UR20][R4.64+0x2], R153 ;  /* 0x0000029904004986 */ /* 0x000fe2000c101514 */
[----:B------:R-:W-:-:S03]  /*12d50*/  ISETP.GT.AND P4, PT, R0, 0x9, P1 ;  /* 0x000000090000780c */ /* 0x000fc60000f84270 */
[----:B------:R-:W-:Y:S01]  /*12d60*/  @P3 STG.E.U16 desc[UR20][R10.64], R154 ;  /* 0x0000009a0a003986 */ /* 0x000fe2000c101514 */
[C---:B------:R-:W-:Y:S01]  /*12d70*/  ISETP.GT.AND P3, PT, R0.reuse, 0x8, P1 ;  /* 0x000000080000780c */ /* 0x040fe20000f64270 */
[----:B------:R-:W-:Y:S01]  /*12d80*/  IMAD.U32 R9, RZ, RZ, UR9 ;  /* 0x00000009ff097e24 */ /* 0x000fe2000f8e00ff */
[----:B------:R-:W-:Y:S01]  /*12d90*/  F2FP.BF16.F32.PACK_AB R6, RZ, R6 ;  /* 0x00000006ff06723e */ /* 0x000fe200000010ff */
[----:B------:R1:W-:Y:S01]  /*12da0*/  @P2 STG.E.U16 desc[UR20][R10.64+0x2], R155 ;  /* 0x0000029b0a002986 */ /* 0x0003e2000c101514 */
[----:B------:R-:W-:Y:S01]  /*12db0*/  ISETP.GT.AND P2, PT, R0, 0x8, P0 ;  /* 0x000000080000780c */ /* 0x000fe20000744270 */
[----:B------:R-:W-:Y:S01]  /*12dc0*/  FMUL R8, R158, UR11 ;  /* 0x0000000b9e087c20 */ /* 0x000fe20008400000 */
[----:B------:R-:W-:-:S04]  /*12dd0*/  F2FP.BF16.F32.PACK_AB R7, RZ, R7 ;  /* 0x00000007ff07723e */ /* 0x000fc800000010ff */
[----:B------:R-:W-:Y:S02]  /*12de0*/  F2FP.BF16.F32.PACK_AB R8, RZ, R8 ;  /* 0x00000008ff08723e */ /* 0x000fe400000010ff */
[----:B-1----:R-:W-:Y:S01]  /*12df0*/  PRMT R10, R6, 0x7610, R10 ;  /* 0x00007610060a7816 */ /* 0x002fe2000000000a */
[----:B------:R-:W-:Y:S01]  /*12e00*/  IMAD.U32 R11, RZ, RZ, UR8 ;  /* 0x00000008ff0b7e24 */ /* 0x000fe2000f8e00ff */
[----:B------:R-:W-:Y:S02]  /*12e10*/  IADD3 R6, P5, P6, R9, UR10, R2 ;  /* 0x0000000a09067c10 */ /* 0x000fe4000febe002 */
[----:B------:R-:W-:Y:S02]  /*12e20*/  PRMT R9, R7, 0x7610, R9 ;  /* 0x0000761007097816 */ /* 0x000fe40000000009 */
[----:B------:R-:W-:Y:S01]  /*12e30*/  IADD3.X R7, R11, UR6, R3, P5, P6 ;  /* 0x000000060b077c10 */ /* 0x000fe2000afec403 */
[----:B------:R-:W-:Y:S01]  /*12e40*/  @P3 STG.E.U16 desc[UR20][R4.64+0x10], R10 ;  /* 0x0000100a04003986 */ /* 0x000fe2000c101514 */
[----:B------:R-:W-:-:S03]  /*12e50*/  ISETP.GT.AND P3, PT, R0, 0x9, P0 ;  /* 0x000000090000780c */ /* 0x000fc60000764270 */
[----:B------:R-:W-:Y:S01]  /*12e60*/  @P4 STG.E.U16 desc[UR20][R4.64+0x12], R9 ;  /* 0x0000120904004986 */ /* 0x000fe2000c101514 */
[C---:B------:R-:W-:Y:S01]  /*12e70*/  ISETP.GT.AND P4, PT, R0.reuse, 0x10, P1 ;  /* 0x000000100000780c */ /* 0x040fe20000f84270 */
[----:B------:R-:W-:Y:S01]  /*12e80*/  FMUL R159, R159, UR11 ;  /* 0x0000000b9f9f7c20 */ /* 0x000fe20008400000 */
[C---:B------:R-:W-:Y:S01]  /*12e90*/  ISETP.GT.AND P5, PT, R0.reuse, 0x11, P1 ;  /* 0x000000110000780c */ /* 0x040fe20000fa4270 */
[----:B------:R-:W-:Y:S01]  /*12ea0*/  @P2 STG.E.U16 desc[UR20][R6.64+0x10], R8 ;  /* 0x0000100806002986 */ /* 0x000fe2000c101514 */
[----:B------:R-:W-:Y:S01]  /*12eb0*/  ISETP.GT.AND P2, PT, R0, 0x10, P0 ;  /* 0x000000100000780c */ /* 0x000fe20000744270 */
[----:B------:R-:W-:Y:S01]  /*12ec0*/  FMUL R160, R160, UR11 ;  /* 0x0000000ba0a07c20 */ /* 0x000fe20008400000 */
[----:B------:R-:W-:Y:S01]  /*12ed0*/  FMUL R161, R161, UR11 ;  /* 0x0000000ba1a17c20 */ /* 0x000fe20008400000 */
[----:B------:R-:W-:Y:S01]  /*12ee0*/  FMUL R162, R162, UR11 ;  /* 0x0000000ba2a27c20 */ /* 0x000fe20008400000 */
[----:B------:R-:W-:Y:S02]  /*12ef0*/  F2FP.BF16.F32.PACK_AB R159, RZ, R159 ;  /* 0x0000009fff9f723e */ /* 0x000fe400000010ff */
[----:B------:R-:W-:-:S02]  /*12f00*/  F2FP.BF16.F32.PACK_AB R160, RZ, R160 ;  /* 0x000000a0ffa0723e */ /* 0x000fc400000010ff */
[----:B------:R-:W-:Y:S02]  /*12f10*/  F2FP.BF16.F32.PACK_AB R161, RZ, R161 ;  /* 0x000000a1ffa1723e */ /* 0x000fe400000010ff */
[----:B------:R-:W-:Y:S01]  /*12f20*/  F2FP.BF16.F32.PACK_AB R162, RZ, R162 ;  /* 0x000000a2ffa2723e */ /* 0x000fe200000010ff */
[----:B------:R-:W-:Y:S01]  /*12f30*/  @P3 STG.E.U16 desc[UR20][R6.64+0x12], R159 ;  /* 0x0000129f06003986 */ /* 0x000fe2000c101514 */
[----:B------:R-:W-:-:S03]  /*12f40*/  ISETP.GT.AND P3, PT, R0, 0x11, P0 ;  /* 0x000000110000780c */ /* 0x000fc60000764270 */
[----:B------:R-:W-:Y:S01]  /*12f50*/  @P4 STG.E.U16 desc[UR20][R4.64+0x20], R160 ;  /* 0x000020a004004986 */ /* 0x000fe2000c101514 */
[C---:B------:R-:W-:Y:S01]  /*12f60*/  ISETP.GT.AND P4, PT, R0.reuse, 0x18, P1 ;  /* 0x000000180000780c */ /* 0x040fe20000f84270 */
[----:B------:R-:W-:Y:S02]  /*12f70*/  FMUL R163, R163, UR11 ;  /* 0x0000000ba3a37c20 */ /* 0x000fe40008400000 */
[----:B------:R-:W-:Y:S01]  /*12f80*/  @P5 STG.E.U16 desc[UR20][R4.64+0x22], R161 ;  /* 0x000022a104005986 */ /* 0x000fe2000c101514 */
[----:B------:R-:W-:Y:S01]  /*12f90*/  ISETP.GT.AND P5, PT, R0, 0x19, P1 ;  /* 0x000000190000780c */ /* 0x000fe20000fa4270 */
[----:B------:R-:W-:Y:S02]  /*12fa0*/  FMUL R164, R164, UR11 ;  /* 0x0000000ba4a47c20 */ /* 0x000fe40008400000 */
[----:B------:R-:W-:Y:S01]  /*12fb0*/  @P2 STG.E.U16 desc[UR20][R6.64+0x20], R162 ;  /* 0x000020a206002986 */ /* 0x000fe2000c101514 */
[----:B------:R-:W-:Y:S01]  /*12fc0*/  ISETP.GT.AND P2, PT, R0, 0x18, P0 ;  /* 0x000000180000780c */ /* 0x000fe20000744270 */
[----:B------:R-:W-:Y:S01]  /*12fd0*/  FMUL R165, R165, UR11 ;  /* 0x0000000ba5a57c20 */ /* 0x000fe20008400000 */
[----:B------:R-:W-:Y:S01]  /*12fe0*/  FMUL R166, R166, UR11 ;  /* 0x0000000ba6a67c20 */ /* 0x000fe20008400000 */
[----:B------:R-:W-:-:S02]  /*12ff0*/  F2FP.BF16.F32.PACK_AB R163, RZ, R163 ;  /* 0x000000a3ffa3723e */ /* 0x000fc400000010ff */
[----:B------:R-:W-:Y:S02]  /*13000*/  F2FP.BF16.F32.PACK_AB R164, RZ, R164 ;  /* 0x000000a4ffa4723e */ /* 0x000fe400000010ff */
        /* <DEDUP_REMOVED lines=181> */
[C---:B------:R-:W-:Y:S02]  /*13b60*/  ISETP.GT.AND P4, PT, R0.reuse, 0x71, P0 ;  /* 0x000000710000780c */ /* 0x040fe40000784270 */
[----:B------:R-:W-:Y:S01]  /*13b70*/  ISETP.GT.AND P1, PT, R0, 0x79, P1 ;  /* 0x000000790000780c */ /* 0x000fe20000f24270 */
[----:B------:R-:W-:Y:S01]  /*13b80*/  @P5 STG.E.U16 desc[UR20][R4.64+0xe2], R209 ;  /* 0x0000e2d104005986 */ /* 0x000fe2000c101514 */
[----:B------:R-:W-:-:S03]  /*13b90*/  FMUL R211, R211, UR11 ;  /* 0x0000000bd3d37c20 */ /* 0x000fc60008400000 */
[----:B------:R-:W-:Y:S01]  /*13ba0*/  @P2 STG.E.U16 desc[UR20][R6.64+0xe0], R210 ;  /* 0x0000e0d206002986 */ /* 0x000fe2000c101514 */
[----:B------:R-:W-:Y:S01]  /*13bb0*/  ISETP.GT.AND P2, PT, R0, 0x78, P0 ;  /* 0x000000780000780c */ /* 0x000fe20000744270 */
[----:B------:R-:W-:Y:S01]  /*13bc0*/  FMUL R212, R212, UR11 ;  /* 0x0000000bd4d47c20 */ /* 0x000fe20008400000 */
[----:B------:R-:W-:Y:S01]  /*13bd0*/  FMUL R213, R213, UR11 ;  /* 0x0000000bd5d57c20 */ /* 0x000fe20008400000 */
[----:B------:R-:W-:Y:S02]  /*13be0*/  F2FP.BF16.F32.PACK_AB R211, RZ, R211 ;  /* 0x000000d3ffd3723e */ /* 0x000fe400000010ff */
[----:B------:R-:W-:Y:S01]  /*13bf0*/  ISETP.GT.AND P0, PT, R0, 0x79, P0 ;  /* 0x000000790000780c */ /* 0x000fe20000704270 */
[----:B------:R-:W-:Y:S01]  /*13c00*/  FMUL R214, R214, UR11 ;  /* 0x0000000bd6d67c20 */ /* 0x000fe20008400000 */
[----:B------:R-:W-:Y:S02]  /*13c10*/  F2FP.BF16.F32.PACK_AB R212, RZ, R212 ;  /* 0x000000d4ffd4723e */ /* 0x000fe400000010ff */
[----:B------:R-:W-:Y:S01]  /*13c20*/  F2FP.BF16.F32.PACK_AB R213, RZ, R213 ;  /* 0x000000d5ffd5723e */ /* 0x000fe200000010ff */
[----:B------:R-:W-:Y:S01]  /*13c30*/  @P4 STG.E.U16 desc[UR20][R6.64+0xe2], R211 ;  /* 0x0000e2d306004986 */ /* 0x000fe2000c101514 */
[----:B------:R-:W-:Y:S01]  /*13c40*/  F2FP.BF16.F32.PACK_AB R214, RZ, R214 ;  /* 0x000000d6ffd6723e */ /* 0x000fe200000010ff */
[----:B------:R-:W-:-:S02]  /*13c50*/  USHF.L.U32 UR7, UR14, 0x8, URZ ;  /* 0x000000080e077899 */ /* 0x000fc4000800063f */
[----:B------:R-:W-:Y:S04]  /*13c60*/  @P3 STG.E.U16 desc[UR20][R4.64+0xf0], R212 ;  /* 0x0000f0d404003986 */ /* 0x000fe8000c101514 */
[----:B------:R1:W-:Y:S01]  /*13c70*/  @P1 STG.E.U16 desc[UR20][R4.64+0xf2], R213 ;  /* 0x0000f2d504001986 */ /* 0x0003e2000c101514 */
[----:B------:R-:W-:Y:S01]  /*13c80*/  FMUL R215, R215, UR11 ;  /* 0x0000000bd7d77c20 */ /* 0x000fe20008400000 */
[----:B------:R-:W-:Y:S01]  /*13c90*/  USHF.L.U64.HI UR6, UR14, 0x8, UR15 ;  /* 0x000000080e067899 */ /* 0x000fe2000801020f */
[----:B-1----:R-:W-:Y:S01]  /*13ca0*/  @P2 IMAD.MOV.U32 R4, RZ, RZ, R6 ;  /* 0x000000ffff042224 */ /* 0x002fe200078e0006 */
[----:B------:R-:W-:-:S05]  /*13cb0*/  @P2 MOV R5, R7 ;  /* 0x0000000700052202 */ /* 0x000fca0000000f00 */
[----:B------:R1:W-:Y:S01]  /*13cc0*/  @P2 STG.E.U16 desc[UR20][R4.64+0xf0], R214 ;  /* 0x0000f0d604002986 */ /* 0x0003e2000c101514 */
[----:B------:R-:W-:Y:S01]  /*13cd0*/  F2FP.BF16.F32.PACK_AB R215, RZ, R215 ;  /* 0x000000d7ffd7723e */ /* 0x000fe200000010ff */
[----:B------:R-:W-:Y:S01]  /*13ce0*/  IMAD.U32 R9, RZ, RZ, UR6 ;  /* 0x00000006ff097e24 */ /* 0x000fe2000f8e00ff */
[C---:B------:R-:W-:Y:S02]  /*13cf0*/  ISETP.GT.AND P3, PT, R14.reuse, 0x80, PT ;  /* 0x000000800e00780c */ /* 0x040fe40003f64270 */
[----:B------:R-:W-:Y:S01]  /*13d00*/  ISETP.GT.AND P1, PT, R14, 0x88, PT ;  /* 0x000000880e00780c */ /* 0x000fe20003f24270 */
[----:B-1----:R-:W-:Y:S02]  /*13d10*/  @P0 IMAD.MOV.U32 R5, RZ, RZ, R7 ;  /* 0x000000ffff050224 */ /* 0x002fe400078e0007 */
[----:B------:R-:W-:Y:S02]  /*13d20*/  IMAD.U32 R7, RZ, RZ, UR7 ;  /* 0x00000007ff077e24 */ /* 0x000fe4000f8e00ff */
[----:B------:R-:W-:-:S03]  /*13d30*/  @P0 IMAD.MOV.U32 R4, RZ, RZ, R6 ;  /* 0x000000ffff040224 */ /* 0x000fc600078e0006 */
[----:B------:R-:W-:Y:S02]  /*13d40*/  IADD3 R6, P5, P6, R2, UR9, R7 ;  /* 0x0000000902067c10 */ /* 0x000fe4000febe007 */
[----:B------:R1:W-:Y:S01]  /*13d50*/  @P0 STG.E.U16 desc[UR20][R4.64+0xf2], R215 ;  /* 0x0000f2d704000986 */ /* 0x0003e2000c101514 */
[C---:B------:R-:W-:Y:S02]  /*13d60*/  ISETP.GT.AND P0, PT, R0.reuse, RZ, P3 ;  /* 0x000000ff0000720c */ /* 0x040fe40001f04270 */
[----:B------:R-:W-:Y:S02]  /*13d70*/  ISETP.GT.AND P2, PT, R0, 0x1, P3 ;  /* 0x000000010000780c */ /* 0x000fe40001f44270 */
[----:B------:R-:W-:Y:S01]  /*13d80*/  IADD3.X R7, R3, UR8, R9, P5, P6 ;  /* 0x0000000803077c10 */ /* 0x000fe2000afec409 */
[----:B------:R-:W-:Y:S01]  /*13d90*/  FMUL R88, R88, UR11 ;  /* 0x0000000b58587c20 */ /* 0x000fe20008400000 */
[----:B------:R-:W-:Y:S01]  /*13da0*/  ISETP.GT.AND P5, PT, R0, RZ, P1 ;  /* 0x000000ff0000720c */ /* 0x000fe20000fa4270 */
[----:B------:R-:W-:Y:S01]  /*13db0*/  FMUL R89, R89, UR11 ;  /* 0x0000000b59597c20 */ /* 0x000fe20008400000 */
[----:B-1----:R-:W-:Y:S01]  /*13dc0*/  IADD3 R4, P4, R2, UR7, RZ ;  /* 0x0000000702047c10 */ /* 0x002fe2000ff9e0ff */
[----:B------:R-:W-:-:S03]  /*13dd0*/  FMUL R90, R90, UR11 ;  /* 0x0000000b5a5a7c20 */ /* 0x000fc60008400000 */
[----:B------:R-:W-:Y:S02]  /*13de0*/  IADD3.X R5, R3, UR6, RZ, P4, !PT ;  /* 0x0000000603057c10 */ /* 0x000fe4000a7fe4ff */
[----:B------:R-:W-:Y:S02]  /*13df0*/  IADD3 R8, P4, R4, UR9, RZ ;  /* 0x0000000904087c10 */ /* 0x000fe4000ff9e0ff */
[----:B------:R-:W-:Y:S02]  /*13e00*/  F2FP.BF16.F32.PACK_AB R88, RZ, R88 ;  /* 0x00000058ff58723e */ /* 0x000fe400000010ff */
[----:B------:R-:W-:Y:S02]  /*13e10*/  F2FP.BF16.F32.PACK_AB R89, RZ, R89 ;  /* 0x00000059ff59723e */ /* 0x000fe400000010ff */
[----:B------:R-:W-:Y:S02]  /*13e20*/  F2FP.BF16.F32.PACK_AB R90, RZ, R90 ;  /* 0x0000005aff5a723e */ /* 0x000fe400000010ff */
[----:B------:R-:W-:Y:S01]  /*13e30*/  IADD3.X R9, R5, UR8, RZ, P4, !PT ;  /* 0x0000000805097c10 */ /* 0x000fe2000a7fe4ff */
[----:B------:R-:W-:Y:S01]  /*13e40*/  @P0 STG.E.U16 desc[UR20][R4.64], R88 ;  /* 0x0000005804000986 */ /* 0x000fe2000c101514 */
[----:B------:R-:W-:-:S02]  /*13e50*/  ISETP.GT.AND P0, PT, R0, 0x1, P1 ;  /* 0x000000010000780c */ /* 0x000fc40000f04270 */
[C---:B------:R-:W-:Y:S01]  /*13e60*/  ISETP.GT.AND P4, PT, R0.reuse, 0x9, P3 ;  /* 0x000000090000780c */ /* 0x040fe20001f84270 */
[----:B------:R-:W-:Y:S01]  /*13e70*/  @P2 STG.E.U16 desc[UR20][R4.64+0x2], R89 ;  /* 0x0000025904002986 */ /* 0x000fe2000c101514 */
[C---:B------:R-:W-:Y:S01]  /*13e80*/  ISETP.GT.AND P2, PT, R0.reuse, 0x8, P3 ;  /* 0x000000080000780c */ /* 0x040fe20001f44270 */
[----:B------:R-:W-:Y:S02]  /*13e90*/  FMUL R91, R91, UR11 ;  /* 0x0000000b5b5b7c20 */ /* 0x000fe40008400000 */
[----:B------:R-:W-:Y:S01]  /*13ea0*/  @P5 STG.E.U16 desc[UR20][R8.64], R90 ;  /* 0x0000005a08005986 */ /* 0x000fe2000c101514 */
[----:B------:R-:W-:Y:S01]  /*13eb0*/  ISETP.GT.AND P5, PT, R0, 0x8, P1 ;  /* 0x000000080000780c */ /* 0x000fe20000fa4270 */
[----:B------:R-:W-:Y:S01]  /*13ec0*/  FMUL R92, R92, UR11 ;  /* 0x0000000b5c5c7c20 */ /* 0x000fe20008400000 */
[----:B------:R-:W-:Y:S01]  /*13ed0*/  FMUL R93, R93, UR11 ;  /* 0x0000000b5d5d7c20 */ /* 0x000fe20008400000 */
[----:B------:R-:W-:Y:S01]  /*13ee0*/  FMUL R94, R94, UR11 ;  /* 0x0000000b5e5e7c20 */ /* 0x000fe20008400000 */
[----:B------:R-:W-:-:S02]  /*13ef0*/  F2FP.BF16.F32.PACK_AB R91, RZ, R91 ;  /* 0x0000005bff5b723e */ /* 0x000fc400000010ff */
[----:B------:R-:W-:Y:S02]  /*13f00*/  F2FP.BF16.F32.PACK_AB R92, RZ, R92 ;  /* 0x0000005cff5c723e */ /* 0x000fe400000010ff */
[----:B------:R-:W-:Y:S02]  /*13f10*/  F2FP.BF16.F32.PACK_AB R93, RZ, R93 ;  /* 0x0000005dff5d723e */ /* 0x000fe400000010ff */
[----:B------:R-:W-:Y:S01]  /*13f20*/  F2FP.BF16.F32.PACK_AB R94, RZ, R94 ;  /* 0x0000005eff5e723e */ /* 0x000fe200000010ff */
[----:B------:R1:W-:Y:S01]  /*13f30*/  @P0 STG.E.U16 desc[UR20][R8.64+0x2], R91 ;  /* 0x0000025b08000986 */ /* 0x0003e2000c101514 */
[----:B------:R-:W-:-:S03]  /*13f40*/  ISETP.GT.AND P0, PT, R0, 0x9, P1 ;  /* 0x000000090000780c */ /* 0x000fc60000f04270 */
[----:B------:R-:W-:Y:S01]  /*13f50*/  @P2 STG.E.U16 desc[UR20][R4.64+0x10], R92 ;  /* 0x0000105c04002986 */ /* 0x000fe2000c101514 */
[----:B------:R-:W-:-:S03]  /*13f60*/  ISETP.GT.AND P2, PT, R0, 0x10, P3 ;  /* 0x000000100000780c */ /* 0x000fc60001f44270 */
        /* <DEDUP_REMOVED lines=140> */
[----:B------:R-:W-:Y:S04]  /*14830*/  @P0 STG.E.U16 desc[UR20][R6.64+0x92], R127 ;  /* 0x0000927f06000986 */ /* 0x000fe8000c101514 */
[----:B------:R-:W-:Y:S01]  /*14840*/  @P2 STG.E.U16 desc[UR20][R4.64+0xa0], R128 ;  /* 0x0000a08004002986 */ /* 0x000fe2000c101514 */
[----:B------:R-:W-:-:S03]  /*14850*/  ISETP.GT.AND P2, PT, R0, 0x51, P1 ;  /* 0x000000510000780c */ /* 0x000fc60000f44270 */
[----:B------:R-:W-:Y:S01]  /*14860*/  @P4 STG.E.U16 desc[UR20][R4.64+0xa2], R129 ;  /* 0x0000a28104004986 */ /* 0x000fe2000c101514 */
[----:B------:R-:W-:-:S03]  /*14870*/  FMUL R131, R131, UR11 ;  /* 0x0000000b83837c20 */ /* 0x000fc60008400000 */
[----:B------:R-:W-:Y:S01]  /*14880*/  @P5 STG.E.U16 desc[UR20][R6.64+0xa0], R130 ;  /* 0x0000a08206005986 */ /* 0x000fe2000c101514 */
[----:B------:R-:W-:Y:S01]  /*14890*/  ISETP.GT.AND P5, PT, R0, 0x59, P3 ;  /* 0x000000590000780c */ /* 0x000fe20001fa4270 */
[----:B------:R-:W-:Y:S01]  /*148a0*/  FMUL R133, R133, UR11 ;  /* 0x0000000b85857c20 */ /* 0x000fe20008400000 */
[----:B------:R-:W-:-:S04]  /*148b0*/  F2FP.BF16.F32.PACK_AB R131, RZ, R131 ;  /* 0x00000083ff83723e */ /* 0x000fc800000010ff */
[----:B------:R-:W-:Y:S01]  /*148c0*/  F2FP.BF16.F32.PACK_AB R133, RZ, R133 ;  /* 0x00000085ff85723e */ /* 0x000fe200000010ff */
[----:B------:R-:W-:Y:S01]  /*148d0*/  @P2 STG.E.U16 desc[UR20][R6.64+0xa2], R131 ;  /* 0x0000a28306002986 */ /* 0x000fe2000c101514 */
[C---:B------:R-:W-:Y:S02]  /*148e0*/  ISETP.GT.AND P4, PT, R0.reuse, 0x58, P3 ;  /* 0x000000580000780c */ /* 0x040fe40001f84270 */
[----:B------:R-:W-:Y:S01]  /*148f0*/  ISETP.GT.AND P0, PT, R0, 0x58, P1 ;  /* 0x000000580000780c */ /* 0x000fe20000f04270 */
[----:B------:R-:W-:Y:S01]  /*14900*/  FMUL R132, R132, UR11 ;  /* 0x0000000b84847c20 */ /* 0x000fe20008400000 */
[C---:B------:R-:W-:Y:S01]  /*14910*/  ISETP.GT.AND P2, PT, R0.reuse, 0x59, P1 ;  /* 0x000000590000780c */ /* 0x040fe20000f44270 */
[----:B------:R-:W-:Y:S01]  /*14920*/  @P5 STG.E.U16 desc[UR20][R4.64+0xb2], R133 ;  /* 0x0000b28504005986 */ /* 0x000fe2000c101514 */
[----:B------:R-:W-:Y:S01]  /*14930*/  ISETP.GT.AND P5, PT, R0, 0x60, P3 ;  /* 0x000000600000780c */ /* 0x000fe20001fa4270 */
[----:B------:R-:W-:Y:S01]  /*14940*/  FMUL R134, R134, UR11 ;  /* 0x0000000b86867c20 */ /* 0x000fe20008400000 */
        /* <DEDUP_REMOVED lines=8> */
[----:B------:R-:W-:Y:S01]  /*149d0*/  @P4 STG.E.U16 desc[UR20][R4.64+0xb0], R132 ;  /* 0x0000b08404004986 */ /* 0x000fe2000c101514 */
[----:B------:R-:W-:-:S03]  /*149e0*/  F2FP.BF16.F32.PACK_AB R137, RZ, R137 ;  /* 0x00000089ff89723e */ /* 0x000fc600000010ff */
[----:B------:R-:W-:Y:S01]  /*149f0*/  @P0 STG.E.U16 desc[UR20][R6.64+0xb0], R134 ;  /* 0x0000b08606000986 */ /* 0x000fe2000c101514 */
[----:B------:R-:W-:-:S03]  /*14a00*/  ISETP.GT.AND P4, PT, R0, 0x60, P1 ;  /* 0x000000600000780c */ /* 0x000fc60000f84270 */
[----:B------:R-:W-:Y:S01]  /*14a10*/  @P2 STG.E.U16 desc[UR20][R6.64+0xb2], R135 ;  /* 0x0000b28706002986 */ /* 0x000fe2000c101514 */
[----:B------:R-:W-:-:S03]  /*14a20*/  FMUL R138, R138, UR11 ;  /* 0x0000000b8a8a7c20 */ /* 0x000fc60008400000 */
[----:B------:R-:W-:Y:S01]  /*14a30*/  @P5 STG.E.U16 desc[UR20][R4.64+0xc0], R136 ;  /* 0x0000c08804005986 */ /* 0x000fe2000c101514 */
[----:B------:R-:W-:-:S03]  /*14a40*/  ISETP.GT.AND P5, PT, R0, 0x61, P1 ;  /* 0x000000610000780c */ /* 0x000fc60000fa4270 */
[----:B------:R-:W-:Y:S01]  /*14a50*/  @P6 STG.E.U16 desc[UR20][R4.64+0xc2], R137 ;  /* 0x0000c28904006986 */ /* 0x000fe2000c101514 */
[----:B------:R-:W-:Y:S01]  /*14a60*/  ISETP.GT.AND P6, PT, R0, 0x68, P3 ;  /* 0x000000680000780c */ /* 0x000fe20001fc4270 */
[----:B------:R-:W-:Y:S01]  /*14a70*/  FMUL R139, R139, UR11 ;  /* 0x0000000b8b8b7c20 */ /* 0x000fe20008400000 */
[----:B------:R-:W-:Y:S01]  /*14a80*/  FMUL R140, R140, UR11 ;  /* 0x0000000b8c8c7c20 */ /* 0x000fe20008400000 */
[----:B------:R-:W-:-:S03]  /*14a90*/  F2FP.BF16.F32.PACK_AB R138, RZ, R138 ;  /* 0x0000008aff8a723e */ /* 0x000fc600000010ff */
        /* <DEDUP_REMOVED lines=11> */
[----:B------:R-:W-:-:S03]  /*14b50*/  F2FP.BF16.F32.PACK_AB R141, RZ, R141 ;  /* 0x0000008dff8d723e */ /* 0x000fc600000010ff */
[----:B------:R-:W-:Y:S02]  /*14b60*/  F2FP.BF16.F32.PACK_AB R142, RZ, R142 ;  /* 0x0000008eff8e723e */ /* 0x000fe400000010ff */
[----:B------:R-:W-:Y:S01]  /*14b70*/  F2FP.BF16.F32.PACK_AB R143, RZ, R143 ;  /* 0x0000008fff8f723e */ /* 0x000fe200000010ff */
[----:B------:R-:W-:Y:S04]  /*14b80*/  @P4 STG.E.U16 desc[UR20][R4.64+0xd2], R141 ;  /* 0x0000d28d04004986 */ /* 0x000fe8000c101514 */
[----:B------:R-:W-:Y:S01]  /*14b90*/  @P5 STG.E.U16 desc[UR20][R6.64+0xd0], R142 ;  /* 0x0000d08e06005986 */ /* 0x000fe2000c101514 */
[----:B------:R-:W-:-:S03]  /*14ba0*/  ISETP.GT.AND P5, PT, R0, 0x70, P3 ;  /* 0x000000700000780c */ /* 0x000fc60001fa4270 */
[----:B------:R-:W-:Y:S01]  /*14bb0*/  @P6 STG.E.U16 desc[UR20][R6.64+0xd2], R143 ;  /* 0x0000d28f06006986 */ /* 0x000fe2000c101514 */
[----:B------:R-:W-:Y:S01]  /*14bc0*/  ISETP.GT.AND P6, PT, R0, 0x71, P3 ;  /* 0x000000710000780c */ /* 0x000fe20001fc4270 */
[----:B------:R-:W-:Y:S01]  /*14bd0*/  FMUL R144, R144, UR11 ;  /* 0x0000000b90907c20 */ /* 0x000fe20008400000 */
[----:B------:R-:W-:Y:S01]  /*14be0*/  FMUL R145, R145, UR11 ;  /* 0x0000000b91917c20 */ /* 0x000fe20008400000 */
[----:B------:R-:W-:-:S03]  /*14bf0*/  ISETP.GT.AND P4, PT, R0, 0x70, P1 ;  /* 0x000000700000780c */ /* 0x000fc60000f84270 */
[----:B------:R-:W-:Y:S02]  /*14c00*/  F2FP.BF16.F32.PACK_AB R144, RZ, R144 ;  /* 0x00000090ff90723e */ /* 0x000fe400000010ff */
[----:B------:R-:W-:Y:S01]  /*14c10*/  F2FP.BF16.F32.PACK_AB R145, RZ, R145 ;  /* 0x00000091ff91723e */ /* 0x000fe200000010ff */
[----:B------:R-:W-:Y:S02]  /*14c20*/  FMUL R146, R146, UR11 ;  /* 0x0000000b92927c20 */ /* 0x000fe40008400000 */
[----:B------:R-:W-:Y:S01]  /*14c30*/  @P5 STG.E.U16 desc[UR20][R4.64+0xe0], R144 ;  /* 0x0000e09004005986 */ /* 0x000fe2000c101514 */
[----:B------:R-:W-:-:S03]  /*14c40*/  ISETP.GT.AND P5, PT, R0, 0x71, P1 ;  /* 0x000000710000780c */ /* 0x000fc60000fa4270 */
[----:B------:R-:W-:Y:S01]  /*14c50*/  @P6 STG.E.U16 desc[UR20][R4.64+0xe2], R145 ;  /* 0x0000e29104006986 */ /* 0x000fe2000c101514 */
[C---:B------:R-:W-:Y:S02]  /*14c60*/  ISETP.GT.AND P6, PT, R0.reuse, 0x78, P3 ;  /* 0x000000780000780c */ /* 0x040fe40001fc4270 */
[----:B------:R-:W-:Y:S01]  /*14c70*/  ISETP.GT.AND P3, PT, R0, 0x79, P3 ;  /* 0x000000790000780c */ /* 0x000fe20001f64270 */
[----:B------:R-:W-:Y:S01]  /*14c80*/  FMUL R147, R147, UR11 ;  /* 0x0000000b93937c20 */ /* 0x000fe20008400000 */
[----:B------:R-:W-:Y:S01]  /*14c90*/  F2FP.BF16.F32.PACK_AB R146, RZ, R146 ;  /* 0x00000092ff92723e */ /* 0x000fe200000010ff */
[----:B------:R-:W-:Y:S01]  /*14ca0*/  FMUL R149, R149, UR11 ;  /* 0x0000000b95957c20 */ /* 0x000fe20008400000 */
[----:B------:R-:W-:Y:S02]  /*14cb0*/  FMUL R148, R148, UR11 ;  /* 0x0000000b94947c20 */ /* 0x000fe40008400000 */
[----:B------:R-:W-:Y:S01]  /*14cc0*/  F2FP.BF16.F32.PACK_AB R147, RZ, R147 ;  /* 0x00000093ff93723e */ /* 0x000fe200000010ff */
[----:B------:R-:W-:Y:S01]  /*14cd0*/  @P4 STG.E.U16 desc[UR20][R6.64+0xe0], R146 ;  /* 0x0000e09206004986 */ /* 0x000fe2000c101514 */
[----:B------:R-:W-:-:S02]  /*14ce0*/  ISETP.GT.AND P4, PT, R0, 0x78, P1 ;  /* 0x000000780000780c */ /* 0x000fc40000f84270 */
[----:B------:R-:W-:Y:S02]  /*14cf0*/  F2FP.BF16.F32.PACK_AB R149, RZ, R149 ;  /* 0x00000095ff95723e */ /* 0x000fe400000010ff */
[----:B------:R-:W-:Y:S01]  /*14d00*/  ISETP.GT.AND P2, PT, R14, 0xc0, PT ;  /* 0x000000c00e00780c */ /* 0x000fe20003f44270 */
[----:B------:R-:W-:Y:S01]  /*14d10*/  @P5 STG.E.U16 desc[UR20][R6.64+0xe2], R147 ;  /* 0x0000e29306005986 */ /* 0x000fe2000c101514 */
[----:B-1----:R-:W-:Y:S02]  /*14d20*/  MOV R9, UR14 ;  /* 0x0000000e00097c02 */ /* 0x002fe40008000f00 */
[----:B------:R-:W-:Y:S01]  /*14d30*/  ISETP.GT.AND P1, PT, R0, 0x79, P1 ;  /* 0x000000790000780c */ /* 0x000fe20000f24270 */
[----:B------:R-:W-:Y:S01]  /*14d40*/  @P3 STG.E.U16 desc[UR20][R4.64+0xf2], R149 ;  /* 0x0000f29504003986 */ /* 0x000fe2000c101514 */
[----:B------:R-:W-:Y:S01]  /*14d50*/  F2FP.BF16.F32.PACK_AB R148, RZ, R148 ;  /* 0x00000094ff94723e */ /* 0x000fe200000010ff */
[----:B------:R-:W-:Y:S01]  /*14d60*/  FMUL R150, R150, UR11 ;  /* 0x0000000b96967c20 */ /* 0x000fe20008400000 */
[----:B------:R-:W-:Y:S01]  /*14d70*/  ISETP.GT.AND P3, PT, R0, RZ, P2 ;  /* 0x000000ff0000720c */ /* 0x000fe20001764270 */
[----:B------:R-:W-:Y:S01]  /*14d80*/  FMUL R151, R151, UR11 ;  /* 0x0000000b97977c20 */ /* 0x000fe20008400000 */
[----:B------:R-:W-:Y:S01]  /*14d90*/  UIMAD UR6, UR15, 0x180, URZ ;  /* 0x000001800f0678a4 */ /* 0x000fe2000f8e023f */
[----:B------:R-:W-:Y:S01]  /*14da0*/  FMUL R24, R24, UR11 ;  /* 0x0000000b18187c20 */ /* 0x000fe20008400000 */
[----:B------:R-:W-:Y:S01]  /*14db0*/  IMAD.WIDE.U32 R2, R9, 0x180, R2 ;  /* 0x0000018009027825 */ /* 0x000fe200078e0002 */
[----:B------:R1:W-:Y:S01]  /*14dc0*/  @P6 STG.E.U16 desc[UR20][R4.64+0xf0], R148 ;  /* 0x0000f09404006986 */ /* 0x0003e2000c101514 */
[----:B------:R-:W-:-:S02]  /*14dd0*/  F2FP.BF16.F32.PACK_AB R150, RZ, R150 ;  /* 0x00000096ff96723e */ /* 0x000fc400000010ff */
[----:B------:R-:W-:Y:S01]  /*14de0*/  F2FP.BF16.F32.PACK_AB R151, RZ, R151 ;  /* 0x00000097ff97723e */ /* 0x000fe200000010ff */
[----:B------:R-:W-:Y:S01]  /*14df0*/  VIADD R3, R3, UR6 ;  /* 0x0000000603037c36 */ /* 0x000fe20008000000 */
[----:B------:R-:W-:Y:S02]  /*14e00*/  ISETP.GT.AND P5, PT, R0, 0x1, P2 ;  /* 0x000000010000780c */ /* 0x000fe400017a4270 */
[----:B------:R-:W-:Y:S01]  /*14e10*/  F2FP.BF16.F32.PACK_AB R24, RZ, R24 ;  /* 0x00000018ff18723e */ /* 0x000fe200000010ff */
[----:B------:R-:W-:Y:S01]  /*14e20*/  FMUL R25, R25, UR11 ;  /* 0x0000000b19197c20 */ /* 0x000fe20008400000 */
[----:B-1----:R-:W-:Y:S02]  /*14e30*/  @P4 IMAD.MOV.U32 R4, RZ, RZ, R6 ;  /* 0x000000ffff044224 */ /* 0x002fe400078e0006 */
[----:B------:R-:W-:Y:S01]  /*14e40*/  @P4 IMAD.MOV.U32 R5, RZ, RZ, R7 ;  /* 0x000000ffff054224 */ /* 0x000fe200078e0007 */
[----:B------:R-:W-:-:S04]  /*14e50*/  ISETP.GT.AND P0, PT, R14, 0xc8, PT ;  /* 0x000000c80e00780c */ /* 0x000fc80003f04270 */
[----:B------:R1:W-:Y:S01]  /*14e60*/  @P4 STG.E.U16 desc[UR20][R4.64+0xf0], R150 ;  /* 0x0000f09604004986 */ /* 0x0003e2000c101514 */
[----:B------:R-:W-:-:S03]  /*14e70*/  F2FP.BF16.F32.PACK_AB R25, RZ, R25 ;  /* 0x00000019ff19723e */ /* 0x000fc600000010ff */
[----:B------:R2:W-:Y:S04]  /*14e80*/  @P1 STG.E.U16 desc[UR20][R6.64+0xf2], R151 ;  /* 0x0000f29706001986 */ /* 0x0005e8000c101514 */
[----:B------:R-:W-:Y:S01]  /*14e90*/  @P3 STG.E.U16 desc[UR20][R2.64], R24 ;  /* 0x0000001802003986 */ /* 0x000fe2000c101514 */
[----:B------:R-:W-:Y:S01]  /*14ea0*/  ISETP.GT.AND P3, PT, R0, RZ, P0 ;  /* 0x000000ff0000720c */ /* 0x000fe20000764270 */
[----:B------:R-:W-:Y:S01]  /*14eb0*/  FMUL R26, R26, UR11 ;  /* 0x0000000b1a1a7c20 */ /* 0x000fe20008400000 */
[----:B-1----:R-:W-:Y:S01]  /*14ec0*/  IADD3 R4, P1, R2, UR9, RZ ;  /* 0x0000000902047c10 */ /* 0x002fe2000ff3e0ff */
[----:B------:R-:W-:Y:S01]  /*14ed0*/  @P5 STG.E.U16 desc[UR20][R2.64+0x2], R25 ;  /* 0x0000021902005986 */ /* 0x000fe2000c101514 */
[C---:B------:R-:W-:Y:S02]  /*14ee0*/  ISETP.GT.AND P6, PT, R0.reuse, 0x1, P0 ;  /* 0x000000010000780c */ /* 0x040fe400007c4270 */
[----:B------:R-:W-:Y:S01]  /*14ef0*/  ISETP.GT.AND P5, PT, R0, 0x8, P2 ;  /* 0x000000080000780c */ /* 0x000fe200017a4270 */
[----:B------:R-:W-:Y:S01]  /*14f00*/  FMUL R27, R27, UR11 ;  /* 0x0000000b1b1b7c20 */ /* 0x000fe20008400000 */
[----:B------:R-:W-:-:S02]  /*14f10*/  F2FP.BF16.F32.PACK_AB R26, RZ, R26 ;  /* 0x0000001aff1a723e */ /* 0x000fc400000010ff */
[----:B------:R-:W-:Y:S02]  /*14f20*/  IADD3.X R5, R3, UR8, RZ, P1, !PT ;  /* 0x0000000803057c10 */ /* 0x000fe40008ffe4ff */
[----:B------:R-:W-:Y:S01]  /*14f30*/  ISETP.GT.AND P4, PT, R0, 0x9, P2 ;  /* 0x000000090000780c */ /* 0x000fe20001784270 */
[----:B------:R-:W-:Y:S01]  /*14f40*/  FMUL R28, R28, UR11 ;  /* 0x0000000b1c1c7c20 */ /* 0x000fe20008400000 */
[----:B------:R-:W-:Y:S01]  /*14f50*/  FMUL R29, R29, UR11 ;  /* 0x0000000b1d1d7c20 */ /* 0x000fe20008400000 */
[----:B------:R-:W-:Y:S01]  /*14f60*/  @P3 STG.E.U16 desc[UR20][R4.64], R26 ;  /* 0x0000001a04003986 */ /* 0x000fe2000c101514 */
[----:B------:R-:W-:Y:S02]  /*14f70*/  F2FP.BF16.F32.PACK_AB R27, RZ, R27 ;  /* 0x0000001bff1b723e */ /* 0x000fe400000010ff */
[----:B------:R-:W-:Y:S02]  /*14f80*/  ISETP.GT.AND P3, PT, R0, 0x8, P0 ;  /* 0x000000080000780c */ /* 0x000fe40000764270 */
[----:B------:R-:W-:Y:S01]  /*14f90*/  F2FP.BF16.F32.PACK_AB R28, RZ, R28 ;  /* 0x0000001cff1c723e */ /* 0x000fe200000010ff */
[----:B------:R-:W-:Y:S01]  /*14fa0*/  FMUL R30, R30, UR11 ;  /* 0x0000000b1e1e7c20 */ /* 0x000fe20008400000 */
[----:B------:R-:W-:Y:S01]  /*14fb0*/  F2FP.BF16.F32.PACK_AB R29, RZ, R29 ;  /* 0x0000001dff1d723e */ /* 0x000fe200000010ff */
[----:B------:R-:W-:Y:S01]  /*14fc0*/  @P6 STG.E.U16 desc[UR20][R4.64+0x2], R27 ;  /* 0x0000021b04006986 */ /* 0x000fe2000c101514 */
[----:B------:R-:W-:-:S03]  /*14fd0*/  ISETP.GT.AND P6, PT, R0, 0x9, P0 ;  /* 0x000000090000780c */ /* 0x000fc600007c4270 */
[----:B------:R-:W-:Y:S01]  /*14fe0*/  @P5 STG.E.U16 desc[UR20][R2.64+0x10], R28 ;  /* 0x0000101c02005986 */ /* 0x000fe2000c101514 */
[C---:B------:R-:W-:Y:S01]  /*14ff0*/  ISETP.GT.AND P5, PT, R0.reuse, 0x10, P2 ;  /* 0x000000100000780c */ /* 0x040fe200017a4270 */
[----:B------:R-:W-:Y:S01]  /*15000*/  FMUL R31, R31, UR11 ;  /* 0x0000000b1f1f7c20 */ /* 0x000fe20008400000 */
[----:B------:R-:W-:Y:S01]  /*15010*/  F2FP.BF16.F32.PACK_AB R30, RZ, R30 ;  /* 0x0000001eff1e723e */ /* 0x000fe200000010ff */
[----:B------:R-:W-:Y:S01]  /*15020*/  @P4 STG.E.U16 desc[UR20][R2.64+0x12], R29 ;  /* 0x0000121d02004986 */ /* 0x000fe2000c101514 */
[----:B------:R-:W-:Y:S01]  /*15030*/  ISETP.GT.AND P4, PT, R0, 0x11, P2 ;  /* 0x000000110000780c */ /* 0x000fe20001784270 */
[----:B------:R-:W-:Y:S01]  /*15040*/  FMUL R32, R32, UR11 ;  /* 0x0000000b20207c20 */ /* 0x000fe20008400000 */
[----:B------:R-:W-:Y:S01]  /*15050*/  FMUL R33, R33, UR11 ;  /* 0x0000000b21217c20 */ /* 0x000fe20008400000 */
[----:B------:R-:W-:Y:S01]  /*15060*/  @P3 STG.E.U16 desc[UR20][R4.64+0x10], R30 ;  /* 0x0000101e04003986 */ /* 0x000fe2000c101514 */
[----:B------:R-:W-:Y:S02]  /*15070*/  F2FP.BF16.F32.PACK_AB R31, RZ, R31 ;  /* 0x0000001fff1f723e */ /* 0x000fe400000010ff */
[----:B------:R-:W-:-:S02]  /*15080*/  ISETP.GT.AND P3, PT, R0, 0x10, P0 ;  /* 0x000000100000780c */ /* 0x000fc40000764270 */
[----:B------:R-:W-:Y:S01]  /*15090*/  F2FP.BF16.F32.PACK_AB R32, RZ, R32 ;  /* 0x00000020ff20723e */ /* 0x000fe200000010ff */
[----:B------:R-:W-:Y:S01]  /*150a0*/  FMUL R34, R34, UR11 ;  /* 0x0000000b22227c20 */ /* 0x000fe20008400000 */
[----:B------:R-:W-:Y:S01]  /*150b0*/  F2FP.BF16.F32.PACK_AB R33, RZ, R33 ;  /* 0x00000021ff21723e */ /* 0x000fe200000010ff */
[----:B------:R-:W-:Y:S01]  /*150c0*/  @P6 STG.E.U16 desc[UR20][R4.64+0x12], R31 ;  /* 0x0000121f04006986 */ /* 0x000fe2000c101514 */
[----:B------:R-:W-:-:S03]  /*150d0*/  ISETP.GT.AND P6, PT, R0, 0x11, P0 ;  /* 0x000000110000780c */ /* 0x000fc600007c4270 */
[----:B------:R-:W-:Y:S01]  /*150e0*/  @P5 STG.E.U16 desc[UR20][R2.64+0x20], R32 ;  /* 0x0000202002005986 */ /* 0x000fe2000c101514 */
[----:B------:R-:W-:-:S03]  /*150f0*/  F2FP.BF16.F32.PACK_AB R34, RZ, R34 ;  /* 0x00000022ff22723e */ /* 0x000fc600000010ff */
[----:B------:R-:W-:Y:S01]  /*15100*/  @P4 STG.E.U16 desc[UR20][R2.64+0x22], R33 ;  /* 0x0000222102004986 */ /* 0x000fe2000c101514 */
[C---:B------:R-:W-:Y:S01]  /*15110*/  ISETP.GT.AND P4, PT, R0.reuse, 0x18, P2 ;  /* 0x000000180000780c */ /* 0x040fe20001784270 */
[----:B------:R-:W-:Y:S01]  /*15120*/  FMUL R35, R35, UR11 ;  /* 0x0000000b23237c20 */ /* 0x000fe20008400000 */
[----:B------:R-:W-:Y:S01]  /*15130*/  ISETP.GT.AND P5, PT, R0, 0x19, P2 ;  /* 0x000000190000780c */ /* 0x000fe200017a4270 */
[----:B------:R-:W-:Y:S01]  /*15140*/  FMUL R36, R36, UR11 ;  /* 0x0000000b24247c20 */ /* 0x000fe20008400000 */
[----:B------:R-:W-:Y:S01]  /*15150*/  FMUL R37, R37, UR11 ;  /* 0x0000000b25257c20 */ /* 0x000fe20008400000 */
[----:B------:R-:W-:Y:S01]  /*15160*/  @P3 STG.E.U16 desc[UR20][R4.64+0x20], R34 ;  /* 0x0000202204003986 */ /* 0x000fe2000c101514 */
[----:B------:R-:W-:Y:S02]  /*15170*/  ISETP.GT.AND P3, PT, R0, 0x18, P0 ;  /* 0x000000180000780c */ /* 0x000fe40000764270 */
[----:B------:R-:W-:Y:S01]  /*15180*/  F2FP.BF16.F32.PACK_AB R35, RZ, R35 ;  /* 0x00000023ff23723e */ /* 0x000fe200000010ff */
[----:B------:R-:W-:Y:S01]  /*15190*/  FMUL R38, R38, UR11 ;  /* 0x0000000b26267c20 */ /* 0x000fe20008400000 */
[----:B------:R-:W-:-:S02]  /*151a0*/  F2FP.BF16.F32.PACK_AB R36, RZ, R36 ;  /* 0x00000024ff24723e */ /* 0x000fc400000010ff */
[----:B------:R-:W-:Y:S01]  /*151b0*/  F2FP.BF16.F32.PACK_AB R37, RZ, R37 ;  /* 0x00000025ff25723e */ /* 0x000fe200000010ff */
[----:B------:R-:W-:Y:S01]  /*151c0*/  @P6 STG.E.U16 desc[UR20][R4.64+0x22], R35 ;  /* 0x0000222304006986 */ /* 0x000fe2000c101514 */
[----:B------:R-:W-:-:S03]  /*151d0*/  F2FP.BF16.F32.PACK_AB R38, RZ, R38 ;  /* 0x00000026ff26723e */ /* 0x000fc600000010ff */
[----:B------:R-:W-:Y:S01]  /*151e0*/  @P4 STG.E.U16 desc[UR20][R2.64+0x30], R36 ;  /* 0x0000302402004986 */ /* 0x000fe2000c101514 */
[C---:B------:R-:W-:Y:S02]  /*151f0*/  ISETP.GT.AND P4, PT, R0.reuse, 0x19, P0 ;  /* 0x000000190000780c */ /* 0x040fe40000784270 */
[C---:B------:R-:W-:Y:S01]  /*15200*/  ISETP.GT.AND P6, PT, R0.reuse, 0x20, P2 ;  /* 0x000000200000780c */ /* 0x040fe200017c4270 */
[----:B------:R-:W-:Y:S01]  /*15210*/  @P5 STG.E.U16 desc[UR20][R2.64+0x32], R37 ;  /* 0x0000322502005986 */ /* 0x000fe2000c101514 */
[----:B------:R-:W-:Y:S01]  /*15220*/  ISETP.GT.AND P5, PT, R0, 0x21, P2 ;  /* 0x000000210000780c */ /* 0x000fe200017a4270 */
[----:B------:R-:W-:Y:S01]  /*15230*/  FMUL R39, R39, UR11 ;  /* 0x0000000b27277c20 */ /* 0x000fe20008400000 */
[----:B------:R-:W-:Y:S01]  /*15240*/  FMUL R40, R40, UR11 ;  /* 0x0000000b28287c20 */ /* 0x000fe20008400000 */
[----:B------:R-:W-:Y:S01]  /*15250*/  FMUL R41, R41, UR11 ;  /* 0x0000000b29297c20 */ /* 0x000fe20008400000 */
[----:B------:R-:W-:Y:S01]  /*15260*/  @P3 STG.E.U16 desc[UR20][R4.64+0x30], R38 ;  /* 0x0000302604003986 */ /* 0x000fe2000c101514 */
[----:B------:R-:W-:Y:S01]  /*15270*/  ISETP.GT.AND P3, PT, R0, 0x20, P0 ;  /* 0x000000200000780c */ /* 0x000fe20000764270 */
[----:B------:R-:W-:Y:S01]  /*15280*/  FMUL R42, R42, UR11 ;  /* 0x0000000b2a2a7c20 */ /* 0x000fe20008400000 */
[----:B------:R-:W-:-:S02]  /*15290*/  F2FP.BF16.F32.PACK_AB R39, RZ, R39 ;  /* 0x00000027ff27723e */ /* 0x000fc400000010ff */
[----:B------:R-:W-:Y:S02]  /*152a0*/  F2FP.BF16.F32.PACK_AB R40, RZ, R40 ;  /* 0x00000028ff28723e */ /* 0x000fe400000010ff */
[----:B------:R-:W-:Y:S01]  /*152b0*/  F2FP.BF16.F32.PACK_AB R41, RZ, R41 ;  /* 0x00000029ff29723e */ /* 0x000fe200000010ff */
[----:B------:R-:W-:Y:S01]  /*152c0*/  @P4 STG.E.U16 desc[UR20][R4.64+0x32], R39 ;  /* 0x0000322704004986 */ /* 0x000fe2000c101514 */
[----:B------:R-:W-:Y:S02]  /*152d0*/  F2FP.BF16.F32.PACK_AB R42, RZ, R42 ;  /* 0x0000002aff2a723e */ /* 0x000fe400000010ff */
        /* <DEDUP_REMOVED lines=31> */
[----:B------:R-:W-:-:S03]  /*154d0*/  F2FP.BF16.F32.PACK_AB R50, RZ, R50 ;  /* 0x00000032ff32723e */ /* 0x000fc600000010ff */
[----:B------:R-:W-:Y:S01]  /*154e0*/  @P6 STG.E.U16 desc[UR20][R2.64+0x60], R48 ;  /* 0x0000603002006986 */ /* 0x000fe2000c101514 */
[----:B--2---:R-:W-:-:S03]  /*154f0*/  IADD3.X R7, R3, UR8, RZ, P1, !PT ;  /* 0x0000000803077c10 */ /* 0x004fc60008ffe4ff */
[----:B------:R-:W-:Y:S01]  /*15500*/  @P5 STG.E.U16 desc[UR20][R2.64+0x62], R49 ;  /* 0x0000623102005986 */ /* 0x000fe2000c101514 */
[C---:B------:R-:W-:Y:S02]  /*15510*/  ISETP.GT.AND P5, PT, R0.reuse, 0x31, P0 ;  /* 0x000000310000780c */ /* 0x040fe400007a4270 */
[C---:B------:R-:W-:Y:S01]  /*15520*/  ISETP.GT.AND P1, PT, R0.reuse, 0x38, P0 ;  /* 0x000000380000780c */ /* 0x040fe20000724270 */
[----:B------:R1:W-:Y:S01]  /*15530*/  @P3 STG.E.U16 desc[UR20][R4.64+0x60], R50 ;  /* 0x0000603204003986 */ /* 0x0003e2000c101514 */
[C---:B------:R-:W-:Y:S02]  /*15540*/  ISETP.GT.AND P3, PT, R0.reuse, 0x39, P0 ;  /* 0x000000390000780c */ /* 0x040fe40000764270 */
[C---:B------:R-:W-:Y:S01]  /*15550*/  ISETP.GT.AND P6, PT, R0.reuse, 0x38, P2 ;  /* 0x000000380000780c */ /* 0x040fe200017c4270 */
[----:B------:R-:W-:Y:S01]  /*15560*/  FMUL R51, R51, UR11 ;  /* 0x0000000b33337c20 */ /* 0x000fe20008400000 */
[----:B------:R-:W-:Y:S01]  /*15570*/  ISETP.GT.AND P4, PT, R0, 0x39, P2 ;  /* 0x000000390000780c */ /* 0x000fe20001784270 */
[----:B------:R-:W-:Y:S01]  /*15580*/  FMUL R52, R52, UR11 ;  /* 0x0000000b34347c20 */ /* 0x000fe20008400000 */
[----:B------:R-:W-:Y:S01]  /*15590*/  FMUL R53, R53, UR11 ;  /* 0x0000000b35357c20 */ /* 0x000fe20008400000 */
[----:B------:R-:W-:Y:S01]  /*155a0*/  FMUL R54, R54, UR11 ;  /* 0x0000000b36367c20 */ /* 0x000fe20008400000 */
[----:B------:R-:W-:Y:S01]  /*155b0*/  FMUL R55, R55, UR11 ;  /* 0x0000000b37377c20 */ /* 0x000fe20008400000 */
[----:B------:R-:W-:Y:S01]  /*155c0*/  F2FP.BF16.F32.PACK_AB R51, RZ, R51 ;  /* 0x00000033ff33723e */ /* 0x000fe200000010ff */
[----:B------:R-:W-:Y:S01]  /*155d0*/  @P5 IMAD.MOV.U32 R6, RZ, RZ, R4 ;  /* 0x000000ffff065224 */ /* 0x000fe200078e0004 */
[----:B------:R-:W-:Y:S01]  /*155e0*/  F2FP.BF16.F32.PACK_AB R52, RZ, R52 ;  /* 0x00000034ff34723e */ /* 0x000fe200000010ff */
[--C-:B-1----:R-:W-:Y:S01]  /*155f0*/  @P1 IMAD.MOV.U32 R5, RZ, RZ, R7.reuse ;  /* 0x000000ffff051224 */ /* 0x102fe200078e0007 */
[----:B------:R-:W-:Y:S01]  /*15600*/  F2FP.BF16.F32.PACK_AB R53, RZ, R53 ;  /* 0x00000035ff35723e */ /* 0x000fe200000010ff */
[C---:B------:R-:W-:Y:S01]  /*15610*/  VIADD R8, R2.reuse, UR9 ;  /* 0x0000000902087c36 */ /* 0x040fe20008000000 */
[----:B------:R-:W-:Y:S01]  /*15620*/  F2FP.BF16.F32.PACK_AB R54, RZ, R54 ;  /* 0x00000036ff36723e */ /* 0x000fe200000010ff */
[----:B------:R-:W-:Y:S01]  /*15630*/  @P3 IMAD.MOV.U32 R9, RZ, RZ, R7 ;  /* 0x000000ffff093224 */ /* 0x000fe200078e0007 */
[----:B------:R-:W-:Y:S01]  /*15640*/  IADD3 R4, R2, UR9, RZ ;  /* 0x0000000902047c10 */ /* 0x000fe2000fffe0ff */
[----:B------:R-:W-:Y:S01]  /*15650*/  @P5 STG.E.U16 desc[UR20][R6.64+0x62], R51 ;  /* 0x0000623306005986 */ /* 0x000fe2000c101514 */
[----:B------:R-:W-:-:S03]  /*15660*/  F2FP.BF16.F32.PACK_AB R55, RZ, R55 ;  /* 0x00000037ff37723e */ /* 0x000fc600000010ff */
[----:B------:R-:W-:Y:S04]  /*15670*/  @P6 STG.E.U16 desc[UR20][R2.64+0x70], R52 ;  /* 0x0000703402006986 */ /* 0x000fe8000c101514 */
[----:B------:R-:W-:Y:S04]  /*15680*/  @P4 STG.E.U16 desc[UR20][R2.64+0x72], R53 ;  /* 0x0000723502004986 */ /* 0x000fe8000c101514 */
[----:B------:R1:W-:Y:S01]  /*15690*/  @P1 STG.E.U16 desc[UR20][R4.64+0x70], R54 ;  /* 0x0000703604001986 */ /* 0x0003e2000c101514 */
[----:B------:R-:W-:-:S03]  /*156a0*/  ISETP.GT.AND P1, PT, R0, 0x40, P0 ;  /* 0x000000400000780c */ /* 0x000fc60000724270 */
[----:B------:R2:W-:Y:S01]  /*156b0*/  @P3 STG.E.U16 desc[UR20][R8.64+0x72], R55 ;  /* 0x0000723708003986 */ /* 0x0005e2000c101514 */
[C---:B------:R-:W-:Y:S02]  /*156c0*/  ISETP.GT.AND P3, PT, R0.reuse, 0x41, P0 ;  /* 0x000000410000780c */ /* 0x040fe40000764270 */
[C---:B------:R-:W-:Y:S02]  /*156d0*/  ISETP.GT.AND P4, PT, R0.reuse, 0x40, P2 ;  /* 0x000000400000780c */ /* 0x040fe40001784270 */
[----:B------:R-:W-:Y:S01]  /*156e0*/  ISETP.GT.AND P5, PT, R0, 0x41, P2 ;  /* 0x000000410000780c */ /* 0x000fe200017a4270 */
[----:B------:R-:W-:Y:S01]  /*156f0*/  FMUL R56, R56, UR11 ;  /* 0x0000000b38387c20 */ /* 0x000fe20008400000 */
[----:B------:R-:W-:Y:S01]  /*15700*/  FMUL R57, R57, UR11 ;  /* 0x0000000b39397c20 */ /* 0x000fe20008400000 */
[----:B------:R-:W-:Y:S01]  /*15710*/  FMUL R58, R58, UR11 ;  /* 0x0000000b3a3a7c20 */ /* 0x000fe20008400000 */
[----:B------:R-:W-:Y:S02]  /*15720*/  FMUL R59, R59, UR11 ;  /* 0x0000000b3b3b7c20 */ /* 0x000fe40008400000 */
[----:B------:R-:W-:Y:S01]  /*15730*/  F2FP.BF16.F32.PACK_AB R56, RZ, R56 ;  /* 0x00000038ff38723e */ /* 0x000fe200000010ff */
[----:B-1----:R-:W-:Y:S01]  /*15740*/  @P1 IMAD.MOV.U32 R5, RZ, RZ, R7 ;  /* 0x000000ffff051224 */ /* 0x002fe200078e0007 */
[----:B------:R-:W-:-:S02]  /*15750*/  F2FP.BF16.F32.PACK_AB R57, RZ, R57 ;  /* 0x00000039ff39723e */ /* 0x000fc400000010ff */
[----:B------:R-:W-:Y:S02]  /*15760*/  F2FP.BF16.F32.PACK_AB R58, RZ, R58 ;  /* 0x0000003aff3a723e */ /* 0x000fe400000010ff */
[----:B------:R-:W-:Y:S02]  /*15770*/  F2FP.BF16.F32.PACK_AB R59, RZ, R59 ;  /* 0x0000003bff3b723e */ /* 0x000fe400000010ff */
[----:B--2---:R-:W-:Y:S01]  /*15780*/  @P3 MOV R9, R7 ;  /* 0x0000000700093202 */ /* 0x004fe20000000f00 */
        /* <DEDUP_REMOVED lines=13> */
[--C-:B-1----:R-:W-:Y:S01]  /*15860*/  @P1 IMAD.MOV.U32 R5, RZ, RZ, R7.reuse ;  /* 0x000000ffff051224 */ /* 0x102fe200078e0007 */
[----:B------:R-:W-:Y:S01]  /*15870*/  F2FP.BF16.F32.PACK_AB R61, RZ, R61 ;  /* 0x0000003dff3d723e */ /* 0x000fe200000010ff */
[----:B--2---:R-:W-:Y:S01]  /*15880*/  @P3 IMAD.MOV.U32 R9, RZ, RZ, R7 ;  /* 0x000000ffff093224 */ /* 0x004fe200078e0007 */
[----:B------:R-:W-:-:S02]  /*15890*/  F2FP.BF16.F32.PACK_AB R62, RZ, R62 ;  /* 0x0000003eff3e723e */ /* 0x000fc400000010ff */
[----:B------:R-:W-:Y:S01]  /*158a0*/  F2FP.BF16.F32.PACK_AB R63, RZ, R63 ;  /* 0x0000003fff3f723e */ /* 0x000fe200000010ff */
[----:B------:R-:W-:Y:S01]  /*158b0*/  @P4 STG.E.U16 desc[UR20][R2.64+0x90], R60 ;  /* 0x0000903c02004986 */ /* 0x000fe2000c101514 */
[----:B------:R-:W-:-:S03]  /*158c0*/  ISETP.GT.AND P4, PT, R0, 0x50, P2 ;  /* 0x000000500000780c */ /* 0x000fc60001784270 */
[----:B------:R-:W-:Y:S01]  /*158d0*/  @P5 STG.E.U16 desc[UR20][R2.64+0x92], R61 ;  /* 0x0000923d02005986 */ /* 0x000fe2000c101514 */
[----:B------:R-:W-:-:S03]  /*158e0*/  FMUL R64, R64, UR11 ;  /* 0x0000000b40407c20 */ /* 0x000fc60008400000 */
[----:B------:R1:W-:Y:S01]  /*158f0*/  @P1 STG.E.U16 desc[UR20][R4.64+0x90], R62 ;  /* 0x0000903e04001986 */ /* 0x0003e2000c101514 */
[----:B------:R-:W-:-:S03]  /*15900*/  ISETP.GT.AND P1, PT, R0, 0x50, P0 ;  /* 0x000000500000780c */ /* 0x000fc60000724270 */
[----:B------:R2:W-:Y:S01]  /*15910*/  @P3 STG.E.U16 desc[UR20][R8.64+0x92], R63 ;  /* 0x0000923f08003986 */ /* 0x0005e2000c101514 */
        /* <DEDUP_REMOVED lines=8> */
[----:B------:R-:W-:Y:S01]  /*159a0*/  ISETP.GT.AND P4, PT, R0, 0x58, P2 ;  /* 0x000000580000780c */ /* 0x000fe20001784270 */
[--C-:B-1----:R-:W-:Y:S01]  /*159b0*/  @P1 IMAD.MOV.U32 R5, RZ, RZ, R7.reuse ;  /* 0x000000ffff051224 */ /* 0x102fe200078e0007 */
[----:B------:R-:W-:Y:S01]  /*159c0*/  F2FP.BF16.F32.PACK_AB R66, RZ, R66 ;  /* 0x00000042ff42723e */ /* 0x000fe200000010ff */
[----:B--2---:R-:W-:Y:S01]  /*159d0*/  @P3 IMAD.MOV.U32 R9, RZ, RZ, R7 ;  /* 0x000000ffff093224 */ /* 0x004fe200078e0007 */
[----:B------:R-:W-:Y:S01]  /*159e0*/  F2FP.BF16.F32.PACK_AB R67, RZ, R67 ;  /* 0x00000043ff43723e */ /* 0x000fe200000010ff */
[----:B------:R-:W-:Y:S01]  /*159f0*/  FMUL R68, R68, UR11 ;  /* 0x0000000b44447c20 */ /* 0x000fe20008400000 */
[----:B------:R-:W-:Y:S04]  /*15a00*/  @P5 STG.E.U16 desc[UR20][R2.64+0xa2], R65 ;  /* 0x0000a24102005986 */ /* 0x000fe8000c101514 */
[----:B------:R1:W-:Y:S01]  /*15a10*/  @P1 STG.E.U16 desc[UR20][R4.64+0xa0], R66 ;  /* 0x0000a04204001986 */ /* 0x0003e2000c101514 */
[----:B------:R-:W-:-:S02]  /*15a20*/  ISETP.GT.AND P1, PT, R0, 0x58, P0 ;  /* 0x000000580000780c */ /* 0x000fc40000724270 */
[----:B------:R-:W-:Y:S01]  /*15a30*/  F2FP.BF16.F32.PACK_AB R68, RZ, R68 ;  /* 0x00000044ff44723e */ /* 0x000fe200000010ff */
[----:B------:R2:W-:Y:S01]  /*15a40*/  @P3 STG.E.U16 desc[UR20][R8.64+0xa2], R67 ;  /* 0x0000a24308003986 */ /* 0x0005e2000c101514 */
[C---:B------:R-:W-:Y:S02]  /*15a50*/  ISETP.GT.AND P3, PT, R0.reuse, 0x59, P0 ;  /* 0x000000590000780c */ /* 0x040fe40000764270 */
[C---:B------:R-:W-:Y:S01]  /*15a60*/  ISETP.GT.AND P5, PT, R0.reuse, 0x59, P2 ;  /* 0x000000590000780c */ /* 0x040fe200017a4270 */
[----:B------:R-:W-:Y:S01]  /*15a70*/  FMUL R69, R69, UR11 ;  /* 0x0000000b45457c20 */ /* 0x000fe20008400000 */
[----:B------:R-:W-:Y:S01]  /*15a80*/  @P4 STG.E.U16 desc[UR20][R2.64+0xb0], R68 ;  /* 0x0000b04402004986 */ /* 0x000fe2000c101514 */
[----:B------:R-:W-:Y:S01]  /*15a90*/  ISETP.GT.AND P4, PT, R0, 0x60, P2 ;  /* 0x000000600000780c */ /* 0x000fe20001784270 */
[----:B------:R-:W-:Y:S01]  /*15aa0*/  FMUL R70, R70, UR11 ;  /* 0x0000000b46467c20 */ /* 0x000fe20008400000 */
[----:B------:R-:W-:Y:S01]  /*15ab0*/  FMUL R71, R71, UR11 ;  /* 0x0000000b47477c20 */ /* 0x000fe20008400000 */
[----:B------:R-:W-:Y:S01]  /*15ac0*/  FMUL R72, R72, UR11 ;  /* 0x0000000b48487c20 */ /* 0x000fe20008400000 */
[----:B------:R-:W-:-:S02]  /*15ad0*/  F2FP.BF16.F32.PACK_AB R69, RZ, R69 ;  /* 0x00000045ff45723e */ /* 0x000fc400000010ff */
[----:B------:R-:W-:Y:S02]  /*15ae0*/  F2FP.BF16.F32.PACK_AB R70, RZ, R70 ;  /* 0x00000046ff46723e */ /* 0x000fe400000010ff */
[----:B-1----:R-:W-:Y:S01]  /*15af0*/  @P1 MOV R5, R7 ;  /* 0x0000000700051202 */ /* 0x002fe20000000f00 */
[----:B--2---:R-:W-:Y:S01]  /*15b00*/  @P3 IMAD.MOV.U32 R9, RZ, RZ, R7 ;  /* 0x000000ffff093224 */ /* 0x004fe200078e0007 */
[----:B------:R-:W-:Y:S01]  /*15b10*/  F2FP.BF16.F32.PACK_AB R71, RZ, R71 ;  /* 0x00000047ff47723e */ /* 0x000fe200000010ff */
[----:B------:R-:W-:Y:S01]  /*15b20*/  @P5 STG.E.U16 desc[UR20][R2.64+0xb2], R69 ;  /* 0x0000b24502005986 */ /* 0x000fe2000c101514 */
[----:B------:R-:W-:Y:S02]  /*15b30*/  F2FP.BF16.F32.PACK_AB R72, RZ, R72 ;  /* 0x00000048ff48723e */ /* 0x000fe400000010ff */
[----:B------:R-:W-:Y:S01]  /*15b40*/  ISETP.GT.AND P5, PT, R0, 0x61, P2 ;  /* 0x000000610000780c */ /* 0x000fe200017a4270 */
[----:B------:R1:W-:Y:S01]  /*15b50*/  @P1 STG.E.U16 desc[UR20][R4.64+0xb0], R70 ;  /* 0x0000b04604001986 */ /* 0x0003e2000c101514 */
[----:B------:R-:W-:-:S03]  /*15b60*/  FMUL R73, R73, UR11 ;  /* 0x0000000b49497c20 */ /* 0x000fc60008400000 */
[----:B------:R2:W-:Y:S01]  /*15b70*/  @P3 STG.E.U16 desc[UR20][R8.64+0xb2], R71 ;  /* 0x0000b24708003986 */ /* 0x0005e2000c101514 */
[----:B------:R-:W-:-:S03]  /*15b80*/  ISETP.GT.AND P3, PT, R0, 0x60, P0 ;  /* 0x000000600000780c */ /* 0x000fc60000764270 */
[----:B------:R-:W-:Y:S01]  /*15b90*/  @P4 STG.E.U16 desc[UR20][R2.64+0xc0], R72 ;  /* 0x0000c04802004986 */ /* 0x000fe2000c101514 */
[----:B------:R-:W-:Y:S02]  /*15ba0*/  ISETP.GT.AND P4, PT, R0, 0x61, P0 ;  /* 0x000000610000780c */ /* 0x000fe40000784270 */
[----:B------:R-:W-:Y:S01]  /*15bb0*/  F2FP.BF16.F32.PACK_AB R73, RZ, R73 ;  /* 0x00000049ff49723e */ /* 0x000fe200000010ff */
[----:B------:R-:W-:Y:S01]  /*15bc0*/  FMUL R74, R74, UR11 ;  /* 0x0000000b4a4a7c20 */ /* 0x000fe20008400000 */
[----:B------:R-:W-:Y:S01]  /*15bd0*/  FMUL R75, R75, UR11 ;  /* 0x0000000b4b4b7c20 */ /* 0x000fe20008400000 */
[C---:B------:R-:W-:Y:S02]  /*15be0*/  ISETP.GT.AND P1, PT, R0.reuse, 0x69, P2 ;  /* 0x000000690000780c */ /* 0x040fe40001724270 */
[----:B------:R-:W-:Y:S01]  /*15bf0*/  @P5 STG.E.U16 desc[UR20][R2.64+0xc2], R73 ;  /* 0x0000c24902005986 */ /* 0x000fe2000c101514 */
[----:B------:R-:W-:Y:S01]  /*15c00*/  ISETP.GT.AND P5, PT, R0, 0x68, P2 ;  /* 0x000000680000780c */ /* 0x000fe200017a4270 */
[--C-:B-1----:R-:W-:Y:S01]  /*15c10*/  @P3 IMAD.MOV.U32 R5, RZ, RZ, R7.reuse ;  /* 0x000000ffff053224 */ /* 0x102fe200078e0007 */
[----:B------:R-:W-:Y:S01]  /*15c20*/  F2FP.BF16.F32.PACK_AB R74, RZ, R74 ;  /* 0x0000004aff4a723e */ /* 0x000fe200000010ff */
[----:B------:R-:W-:Y:S01]  /*15c30*/  FMUL R76, R76, UR11 ;  /* 0x0000000b4c4c7c20 */ /* 0x000fe20008400000 */
[----:B------:R-:W-:Y:S01]  /*15c40*/  F2FP.BF16.F32.PACK_AB R75, RZ, R75 ;  /* 0x0000004bff4b723e */ /* 0x000fe200000010ff */
[----:B--2---:R-:W-:-:S02]  /*15c50*/  @P4 IMAD.MOV.U32 R9, RZ, RZ, R7 ;  /* 0x000000ffff094224 */ /* 0x004fc400078e0007 */
[----:B------:R-:W-:Y:S01]  /*15c60*/  FMUL R77, R77, UR11 ;  /* 0x0000000b4d4d7c20 */ /* 0x000fe20008400000 */
[----:B------:R1:W-:Y:S01]  /*15c70*/  @P3 STG.E.U16 desc[UR20][R4.64+0xc0], R74 ;  /* 0x0000c04a04003986 */ /* 0x0003e2000c101514 */
[----:B------:R-:W-:Y:S02]  /*15c80*/  F2FP.BF16.F32.PACK_AB R76, RZ, R76 ;  /* 0x0000004cff4c723e */ /* 0x000fe400000010ff */
[C---:B------:R-:W-:Y:S01]  /*15c90*/  ISETP.GT.AND P3, PT, R0.reuse, 0x68, P0 ;  /* 0x000000680000780c */ /* 0x040fe20000764270 */
[----:B------:R2:W-:Y:S01]  /*15ca0*/  @P4 STG.E.U16 desc[UR20][R8.64+0xc2], R75 ;  /* 0x0000c24b08004986 */ /* 0x0005e2000c101514 */
[----:B------:R-:W-:Y:S02]  /*15cb0*/  F2FP.BF16.F32.PACK_AB R77, RZ, R77 ;  /* 0x0000004dff4d723e */ /* 0x000fe400000010ff */
[----:B------:R-:W-:Y:S01]  /*15cc0*/  ISETP.GT.AND P4, PT, R0, 0x69, P0 ;  /* 0x000000690000780c */ /* 0x000fe20000784270 */
[----:B------:R-:W-:Y:S01]  /*15cd0*/  @P5 STG.E.U16 desc[UR20][R2.64+0xd0], R76 ;  /* 0x0000d04c02005986 */ /* 0x000fe2000c101514 */
[----:B------:R-:W-:-:S03]  /*15ce0*/  FMUL R78, R78, UR11 ;  /* 0x0000000b4e4e7c20 */ /* 0x000fc60008400000 */
[----:B------:R-:W-:Y:S01]  /*15cf0*/  @P1 STG.E.U16 desc[UR20][R2.64+0xd2], R77 ;  /* 0x0000d24d02001986 */ /* 0x000fe2000c101514 */
[----:B------:R-:W-:Y:S01]  /*15d00*/  ISETP.GT.AND P1, PT, R0, 0x70, P2 ;  /* 0x000000700000780c */ /* 0x000fe20001724270 */
[----:B------:R-:W-:Y:S01]  /*15d10*/  FMUL R79, R79, UR11 ;  /* 0x0000000b4f4f7c20 */ /* 0x000fe20008400000 */
[----:B------:R-:W-:Y:S01]  /*15d20*/  FMUL R80, R80, UR11 ;  /* 0x0000000b50507c20 */ /* 0x000fe20008400000 */
[----:B------:R-:W-:Y:S01]  /*15d30*/  F2FP.BF16.F32.PACK_AB R78, RZ, R78 ;  /* 0x0000004eff4e723e */ /* 0x000fe200000010ff */
[----:B-1----:R-:W-:Y:S02]  /*15d40*/  @P3 IMAD.MOV.U32 R5, RZ, RZ, R7 ;  /* 0x000000ffff053224 */ /* 0x002fe400078e0007 */
[----:B------:R-:W-:Y:S02]  /*15d50*/  F2FP.BF16.F32.PACK_AB R79, RZ, R79 ;  /* 0x0000004fff4f723e */ /* 0x000fe400000010ff */
[----:B--2---:R-:W-:Y:S02]  /*15d60*/  @P4 MOV R9, R7 ;  /* 0x0000000700094202 */ /* 0x004fe40000000f00 */
[----:B------:R-:W-:Y:S01]  /*15d70*/  F2FP.BF16.F32.PACK_AB R80, RZ, R80 ;  /* 0x00000050ff50723e */ /* 0x000fe200000010ff */
[----:B------:R1:W-:Y:S01]  /*15d80*/  @P3 STG.E.U16 desc[UR20][R4.64+0xd0], R78 ;  /* 0x0000d04e04003986 */ /* 0x0003e2000c101514 */
[----:B------:R-:W-:-:S02]  /*15d90*/  ISETP.GT.AND P6, PT, R0, 0x70, P0 ;  /* 0x000000700000780c */ /* 0x000fc400007c4270 */
[C---:B------:R-:W-:Y:S01]  /*15da0*/  ISETP.GT.AND P5, PT, R0.reuse, 0x71, P0 ;  /* 0x000000710000780c */ /* 0x040fe200007a4270 */
        /* <DEDUP_REMOVED lines=9> */
[----:B------:R-:W-:Y:S01]  /*15e40*/  FMUL R84, R84, UR11 ;  /* 0x0000000b54547c20 */ /* 0x000fe20008400000 */
[----:B------:R-:W-:Y:S01]  /*15e50*/  ISETP.GT.AND P0, PT, R0, 0x79, P0 ;  /* 0x000000790000780c */ /* 0x000fe20000704270 */
[----:B------:R-:W-:Y:S01]  /*15e60*/  FMUL R85, R85, UR11 ;  /* 0x0000000b55557c20 */ /* 0x000fe20008400000 */
[----:B------:R-:W-:Y:S01]  /*15e70*/  FMUL R86, R86, UR11 ;  /* 0x0000000b56567c20 */ /* 0x000fe20008400000 */
[----:B------:R-:W-:Y:S01]  /*15e80*/  F2FP.BF16.F32.PACK_AB R81, RZ, R81 ;  /* 0x00000051ff51723e */ /* 0x000fe200000010ff */
[--C-:B-1----:R-:W-:Y:S01]  /*15e90*/  @P6 IMAD.MOV.U32 R5, RZ, RZ, R7.reuse ;  /* 0x000000ffff056224 */ /* 0x102fe200078e0007 */
[----:B------:R-:W-:Y:S01]  /*15ea0*/  F2FP.BF16.F32.PACK_AB R82, RZ, R82 ;  /* 0x00000052ff52723e */ /* 0x000fe200000010ff */
[----:B--2---:R-:W-:Y:S01]  /*15eb0*/  @P5 IMAD.MOV.U32 R9, RZ, RZ, R7 ;  /* 0x000000ffff095224 */ /* 0x004fe200078e0007 */
[----:B------:R-:W-:Y:S01]  /*15ec0*/  F2FP.BF16.F32.PACK_AB R83, RZ, R83 ;  /* 0x00000053ff53723e */ /* 0x000fe200000010ff */
[----:B------:R-:W-:Y:S01]  /*15ed0*/  @P3 IMAD.MOV.U32 R10, RZ, RZ, R2 ;  /* 0x000000ffff0a3224 */ /* 0x000fe200078e0002 */
[----:B------:R-:W-:Y:S01]  /*15ee0*/  F2FP.BF16.F32.PACK_AB R84, RZ, R84 ;  /* 0x00000054ff54723e */ /* 0x000fe200000010ff */
[--C-:B------:R-:W-:Y:S01]  /*15ef0*/  @P3 IMAD.MOV.U32 R11, RZ, RZ, R3.reuse ;  /* 0x000000ffff0b3224 */ /* 0x100fe200078e0003 */
[----:B------:R-:W-:Y:S01]  /*15f00*/  @P2 MOV R12, R2 ;  /* 0x00000002000c2202 */ /* 0x000fe20000000f00 */
[----:B------:R-:W-:Y:S01]  /*15f10*/  @P2 IMAD.MOV.U32 R13, RZ, RZ, R3 ;  /* 0x000000ffff0d2224 */ /* 0x000fe200078e0003 */
[----:B------:R-:W-:Y:S01]  /*15f20*/  F2FP.BF16.F32.PACK_AB R85, RZ, R85 ;  /* 0x00000055ff55723e */ /* 0x000fe200000010ff */
[----:B------:R-:W-:Y:S01]  /*15f30*/  VIADD R14, R2, UR9 ;  /* 0x00000009020e7c36 */ /* 0x000fe20008000000 */
[----:B------:R3:W-:Y:S01]  /*15f40*/  @P1 STG.E.U16 desc[UR20][R2.64+0xe2], R81 ;  /* 0x0000e25102001986 */ /* 0x0007e2000c101514 */
[----:B------:R-:W-:Y:S01]  /*15f50*/  F2FP.BF16.F32.PACK_AB R86, RZ, R86 ;  /* 0x00000056ff56723e */ /* 0x000fe200000010ff */
[----:B------:R-:W-:-:S02]  /*15f60*/  @P4 IMAD.MOV.U32 R15, RZ, RZ, R7 ;  /* 0x000000ffff0f4224 */ /* 0x000fc400078e0007 */
[----:B------:R3:W-:Y:S01]  /*15f70*/  @P6 STG.E.U16 desc[UR20][R4.64+0xe0], R82 ;  /* 0x0000e05204006986 */ /* 0x0007e2000c101514 */
[----:B------:R-:W-:-:S03]  /*15f80*/  VIADD R16, R2, UR9 ;  /* 0x0000000902107c36 */ /* 0x000fc60008000000 */
[----:B------:R3:W-:Y:S04]  /*15f90*/  @P5 STG.E.U16 desc[UR20][R8.64+0xe2], R83 ;  /* 0x0000e25308005986 */ /* 0x0007e8000c101514 */
[----:B------:R3:W-:Y:S04]  /*15fa0*/  @P3 STG.E.U16 desc[UR20][R10.64+0xf0], R84 ;  /* 0x0000f0540a003986 */ /* 0x0007e8000c101514 */
[----:B------:R3:W-:Y:S01]  /*15fb0*/  @P2 STG.E.U16 desc[UR20][R12.64+0xf2], R85 ;  /* 0x0000f2550c002986 */ /* 0x0007e2000c101514 */
[----:B------:R-:W-:-:S03]  /*15fc0*/  FMUL R87, R87, UR11 ;  /* 0x0000000b57577c20 */ /* 0x000fc60008400000 */
[----:B------:R3:W-:Y:S01]  /*15fd0*/  @P4 STG.E.U16 desc[UR20][R14.64+0xf0], R86 ;  /* 0x0000f0560e004986 */ /* 0x0007e2000c101514 */
[----:B------:R-:W-:Y:S05]  /*15fe0*/  @!P0 EXIT ;  /* 0x000000000000894d */ /* 0x000fea0003800000 */
[----:B------:R-:W-:Y:S02]  /*15ff0*/  F2FP.BF16.F32.PACK_AB R87, RZ, R87 ;  /* 0x00000057ff57723e */ /* 0x000fe400000010ff */
[----:B------:R-:W-:-:S05]  /*16000*/  MOV R17, R7 ;  /* 0x0000000700117202 */ /* 0x000fca0000000f00 */
[----:B------:R-:W-:Y:S01]  /*16010*/  STG.E.U16 desc[UR20][R16.64+0xf2], R87 ;  /* 0x0000f25710007986 */ /* 0x000fe2000c101514 */
[----:B------:R-:W-:Y:S05]  /*16020*/  EXIT ;  /* 0x000000000000794d */ /* 0x000fea0003800000 */
.L_x_9:
[----:B------:R-:W-:-:S13]  /*16030*/  ISETP.NE.AND P0, PT, RZ, UR7, PT ;  /* 0x00000007ff007c0c */ /* 0x000fda000bf05270 */
[----:B------:R-:W-:Y:S05]  /*16040*/  @P0 EXIT ;  /* 0x000000000000094d */ /* 0x000fea0003800000 */
[----:B------:R-:W-:-:S13]  /*16050*/  ELECT P0, URZ, PT ;  /* 0x00000000003f782f */ /* 0x000fda0003800000 */
[----:B------:R-:W-:Y:S05]  /*16060*/  @!P0 BRA `(.L_x_524) ;  /* 0x0000000400ec8947 */ /* 0x000fea0003800000 */
[----:B------:R-:W-:Y:S01]  /*16070*/  UISETP.GE.AND UP0, UPT, UR5, 0x1, UPT ;  /* 0x000000010500788c */ /* 0x000fe2000bf06270 */
[----:B------:R-:W-:-:S04]  /*16080*/  SHF.R.S32.HI R3, RZ, 0x1f, R4 ;  /* 0x0000001fff037819 */ /* 0x000fc80000011404 */
[----:B------:R-:W-:Y:S02]  /*16090*/  LEA.HI R3, R3, R4, RZ, 0x7 ;  /* 0x0000000403037211 */ /* 0x000fe400078f38ff */
[----:B------:R-:W-:-:S13]  /*160a0*/  PLOP3.LUT P0, PT, PT, PT, UP0, 0x80, 0x0 ;  /* 0x000000000000781c */ /* 0x000fda0003f0f008 */
[----:B------:R-:W-:Y:S05]  /*160b0*/  @!P0 BRA `(.L_x_524) ;  /* 0x0000000400d88947 */ /* 0x000fea0003800000 */
[----:B------:R-:W0:Y:S01]  /*160c0*/  S2R R0, SR_CTAID.X ;  /* 0x0000000000007919 */ /* 0x000e220000002500 */
[----:B------:R-:W-:Y:S01]  /*160d0*/  LOP3.LUT R3, R3, 0xffffff80, RZ, 0xc0, !PT ;  /* 0xffffff8003037812 */ /* 0x000fe200078ec0ff */
[----:B------:R-:W-:Y:S01]  /*160e0*/  UIMAD UR7, UR32, UR33, URZ ;  /* 0x00000021200772a4 */ /* 0x000fe2000f8e023f */
[C---:B------:R-:W-:Y:S01]  /*160f0*/  LOP3.LUT P0, RZ, R4.reuse, 0x1f, RZ, 0xc0, !PT ;  /* 0x0000001f04ff7812 */ /* 0x040fe2000780c0ff */
[----:B------:R-:W1:Y:S01]  /*16100*/  S2R R2, SR_CTAID.Y ;  /* 0x0000000000027919 */ /* 0x000e620000002600 */
[----:B------:R-:W-:Y:S01]  /*16110*/  ULDC UR8, c[0x0][0x384] ;  /* 0x0000e10000087ab9 */ /* 0x000fe20000000800 */
[----:B------:R-:W-:Y:S01]  /*16120*/  IMAD.IADD R3, R4, 0x1, -R3 ;  /* 0x0000000104037824 */ /* 0x000fe200078e0a03 */
[----:B------:R-:W-:Y:S01]  /*16130*/  UIMAD UR7, UR4, UR7, 0x1 ;  /* 0x00000001040774a4 */ /* 0x000fe2000f8e0207 */
[----:B------:R-:W-:Y:S01]  /*16140*/  IMAD.U32 R8, RZ, RZ, UR6 ;  /* 0x00000006ff087e24 */ /* 0x000fe2000f8e00ff */
[----:B------:R-:W-:Y:S01]  /*16150*/  ULDC UR9, c[0x0][0x388] ;  /* 0x0000e20000097ab9 */ /* 0x000fe20000000800 */
[----:B------:R-:W-:Y:S01]  /*16160*/  IMAD.MOV.U32 R4, RZ, RZ, 0x1 ;  /* 0x00000001ff047424 */ /* 0x000fe200078e00ff */
[----:B------:R-:W-:-:S02]  /*16170*/  ISETP.NE.AND P1, PT, R3, RZ, PT ;  /* 0x000000ff0300720c */ /* 0x000fc40003f25270 */
[----:B------:R-:W-:Y:S02]  /*16180*/  CS2R R6, SRZ ;  /* 0x0000000000067805 */ /* 0x000fe4000001ff00 */
[----:B------:R-:W-:Y:S01]  /*16190*/  ISETP.NE.OR P0, PT, R3, RZ, !P0 ;  /* 0x000000ff0300720c */ /* 0x000fe20004705670 */
[----:B------:R-:W-:Y:S02]  /*161a0*/  IMAD.MOV.U32 R3, RZ, RZ, RZ ;  /* 0x000000ffff037224 */ /* 0x000fe400078e00ff */
[----:B------:R-:W-:Y:S02]  /*161b0*/  IMAD.MOV.U32 R5, RZ, RZ, RZ ;  /* 0x000000ffff057224 */ /* 0x000fe400078e00ff */
[----:B------:R-:W-:Y:S01]  /*161c0*/  IMAD.U32 R18, RZ, RZ, UR7 ;  /* 0x00000007ff127e24 */ /* 0x000fe2000f8e00ff */
[----:B0-----:R-:W-:Y:S02]  /*161d0*/  SHF.L.U32 R15, R0, 0x8, RZ ;  /* 0x00000008000f7819 */ /* 0x001fe400000006ff */
[----:B------:R-:W-:Y:S01]  /*161e0*/  LOP3.LUT R0, R8, 0x2, RZ, 0xfc, !PT ;  /* 0x0000000208007812 */ /* 0x000fe200078efcff */
[----:B-1----:R-:W-:-:S02]  /*161f0*/  IMAD.SHL.U32 R14, R2, 0x80, RZ ;  /* 0x00000080020e7824 */ /* 0x002fc400078e00ff */
[----:B------:R-:W-:-:S04]  /*16200*/  IMAD.HI.U32 R2, R15, UR8, RZ ;  /* 0x000000080f027c27 */ /* 0x000fc8000f8e00ff */
[----:B------:R-:W-:Y:S01]  /*16210*/  VIADD R17, R14, 0x40 ;  /* 0x000000400e117836 */ /* 0x000fe20000000000 */
[----:B------:R-:W-:-:S07]  /*16220*/  SHF.R.U32.HI R2, RZ, UR9, R2 ;  /* 0x00000009ff027c19 */ /* 0x000fce0008011602 */
.L_x_528:
[----:B------:R-:W0:Y:S01]  /*16230*/  S2R R9, SR_CgaCtaId ;  /* 0x0000000000097919 */ /* 0x000e220000008800 */
[----:B------:R-:W-:-:S04]  /*16240*/  MOV R8, 0x400 ;  /* 0x0000040000087802 */ /* 0x000fc80000000f00 */
[----:B0-----:R-:W-:Y:S02]  /*16250*/  LEA R16, R9, R8, 0x18 ;  /* 0x0000000809107211 */ /* 0x001fe400078ec0ff */
[----:B------:R-:W-:Y:S02]  /*16260*/  SHF.L.U32 R8, R4, 0x1f, RZ ;  /* 0x0000001f04087819 */ /* 0x000fe400000006ff */
[----:B------:R-:W-:-:S07]  /*16270*/  LEA R11, R3, R16, 0x3 ;  /* 0x00000010030b7211 */ /* 0x000fce00078e18ff */
.L_x_525:
[----:B0-----:R0:W1:Y:S02]  /*16280*/  SYNCS.PHASECHK.TRANS64.TRYWAIT P2, [R11+URZ+0x30020], R8 ;  /* 0x030020080b0075a7 */ /* 0x001064000804017f */
[----:B-1----:R-:W-:Y:S05]  /*16290*/  @!P2 NANOSLEEP.SYNCS 0x989680 ;  /* 0x009896800000a95d */ /* 0x002fea0003900000 */
[----:B------:R-:W1:Y:S02]  /*162a0*/  @!P2 SYNCS.PHASECHK.TRANS64 P2, [R11+URZ+0x30020], R8 ;  /* 0x030020080b00a5a7 */ /* 0x000e64000804007f */
[----:B-1----:R-:W-:Y:S05]  /*162b0*/  @!P2 BRA `(.L_x_525) ;  /* 0xfffffffc00f0a947 */ /* 0x002fea000383ffff */
[----:B0-----:R-:W0:Y:S02]  /*162c0*/  @!P1 LDC R8, c[0x0][0x500] ;  /* 0x00014000ff089b82 */ /* 0x001e240000000800 */
[----:B0-----:R0:W-:Y:S02]  /*162d0*/  @!P1 SYNCS.ARRIVE.TRANS64 RZ, [R11+URZ+0x30000], R8 ;  /* 0x030000080bff99a7 */ /* 0x0011e4000800003f */
[----:B0-----:R-:W-:-:S04]  /*162e0*/  PRMT R8, R0, 0x9910, RZ ;  /* 0x0000991000087816 */ /* 0x001fc800000000ff */
[----:B------:R-:W-:-:S13]  /*162f0*/  ISETP.NE.AND P2, PT, R8, 0x2, PT ;  /* 0x000000020800780c */ /* 0x000fda0003f45270 */
[----:B------:R-:W-:Y:S05]  /*16300*/  @P2 BRA `(.L_x_526) ;  /* 0x0000000000042947 */ /* 0x000fea0003800000 */
[----:B------:R-:W-:Y:S01]  /*16310*/  BPT.TRAP 0x1 ;  /* 0x000000040000795c */ /* 0x000fe20000300000 */
.L_x_526:
[----:B------:R-:W-:Y:S05]  /*16320*/  @P0 BRA `(.L_x_527) ;  /* 0x0000000000040947 */ /* 0x000fea0003800000 */
[----:B------:R-:W-:Y:S01]  /*16330*/  BPT.TRAP 0x1 ;  /* 0x000000040000795c */ /* 0x000fe20000300000 */
.L_x_527:
[----:B------:R-:W0:Y:S01]  /*16340*/  LDC R10, c[0x0][0x380] ;  /* 0x0000e000ff0a7b82 */ /* 0x000e220000000800 */
[----:B------:R-:W-:Y:S01]  /*16350*/  R2UR UR7, R2 ;  /* 0x00000000020772ca */ /* 0x000fe200000e0000 */
[----:B------:R-:W-:Y:S01]  /*16360*/  ULDC UR28, c[0x0][0x38c] ;  /* 0x0000e300001c7ab9 */ /* 0x000fe20000000800 */
[C---:B------:R-:W-:Y:S01]  /*16370*/  R2UR UR26, R7.reuse ;  /* 0x00000000071a72ca */ /* 0x040fe200000e0000 */
[----:B------:R-:W-:Y:S01]  /*16380*/  UISETP.NE.AND UP0, UPT, UR28, 0x1, UPT ;  /* 0x000000011c00788c */ /* 0x000fe2000bf05270 */
[----:B------:R-:W-:Y:S01]  /*16390*/  VIADD R7, R7, 0x1 ;  /* 0x0000000107077836 */ /* 0x000fe20000000000 */
[----:B------:R-:W-:Y:S01]  /*163a0*/  R2UR UR18, R16 ;  /* 0x00000000101272ca */ /* 0x000fe200000e0000 */
[C---:B------:R-:W-:Y:S01]  /*163b0*/  IMAD R16, R3.reuse, 0x4000, R16 ;  /* 0x0000400003107824 */ /* 0x040fe200078e0210 */
[----:B------:R-:W1:Y:S01]  /*163c0*/  LDC.64 R8, c[0x0][0x3b8] ;  /* 0x0000ee00ff087b82 */ /* 0x000e620000000a00 */
[----:B------:R-:W-:Y:S01]  /*163d0*/  R2UR UR24, R3 ;  /* 0x00000000031872ca */ /* 0x000fe200000e0000 */
[----:B------:R-:W-:Y:S01]  /*163e0*/  ULDC.64 UR30, c[0x0][0x198] ;  /* 0x00006600001e7ab9 */ /* 0x000fe20000000a00 */
[----:B------:R-:W-:Y:S01]  /*163f0*/  R2UR UR25, R11 ;  /* 0x000000000b1972ca */ /* 0x000fe200000e0000 */
[----:B------:R-:W-:Y:S01]  /*16400*/  VIADD R18, R18, 0xffffffff ;  /* 0xffffffff12127836 */ /* 0x000fe20000000000 */
[----:B------:R-:W-:Y:S01]  /*16410*/  ULDC.64 UR10, c[0x0][0x3d0] ;  /* 0x0000f400000a7ab9 */ /* 0x000fe20000000a00 */
[----:B------:R-:W-:Y:S01]  /*16420*/  R2UR UR20, R5 ;  /* 0x00000000051472ca */ /* 0x000fe200000e0000 */
[----:B------:R-:W-:Y:S01]  /*16430*/  @UP0 ULDC.64 UR12, c[0x0][0x390] ;  /* 0x0000e400000c0ab9 */ /* 0x000fe20000000a00 */
[----:B------:R-:W1:Y:S01]  /*16440*/  LDC.64 R12, c[0x0][0x3d8] ;  /* 0x0000f600ff0c7b82 */ /* 0x000e620000000a00 */
[----:B------:R-:W-:Y:S01]  /*16450*/  UIADD3 UR22, UP1, UR30, 0xf0, URZ ;  /* 0x000000f01e167890 */ /* 0x000fe2000ff3e03f */
[----:B------:R-:W-:Y:S01]  /*16460*/  R2UR UR21, R6 ;  /* 0x00000000061572ca */ /* 0x000fe200000e0000 */
[----:B------:R-:W-:Y:S01]  /*16470*/  UIADD3 UR30, UP2, UR30, 0x1f0, URZ ;  /* 0x000001f01e1e7890 */ /* 0x000fe2000ff5e03f */
[----:B------:R-:W-:Y:S01]  /*16480*/  ISETP.GT.AND P5, PT, R18, 0x1, PT ;  /* 0x000000011200780c */ /* 0x000fe20003fa4270 */
[----:B------:R-:W-:Y:S01]  /*16490*/  USHF.L.U32 UR26, UR26, 0x6, URZ ;  /* 0x000000061a1a7899 */ /* 0x000fe2000800063f */
[----:B------:R-:W-:Y:S01]  /*164a0*/  VIADD R3, R3, 0x1 ;  /* 0x0000000103037836 */ /* 0x000fe20000000000 */
[----:B------:R-:W-:Y:S01]  /*164b0*/  ULEA UR24, UR24, UR18, 0xf ;  /* 0x0000001218187291 */ /* 0x000fe2000f8e783f */
[----:B0-----:R-:W-:Y:S01]  /*164c0*/  ISETP.NE.AND P2, PT, R10, 0x1, PT ;  /* 0x000000010a00780c */ /* 0x001fe20003f45270 */
[----:B------:R-:W-:Y:S01]  /*164d0*/  UIADD3 UR25, UR25, 0x30000, URZ ;  /* 0x0003000019197890 */ /* 0x000fe2000fffe03f */
[----:B------:R-:W-:Y:S01]  /*164e0*/  R2UR UR18, R14 ;  /* 0x000000000e1272ca */ /* 0x000fe200000e0000 */
[----:B------:R-:W-:Y:S01]  /*164f0*/  UIADD3.X UR23, URZ, UR31, URZ, UP1, !UPT ;  /* 0x0000001f3f177290 */ /* 0x000fe20008ffe43f */
[C---:B------:R-:W-:Y:S01]  /*16500*/  ISETP.NE.AND P4, PT, R3.reuse, 0x4, PT ;  /* 0x000000040300780c */ /* 0x040fe20003f85270 */
[----:B------:R-:W-:Y:S01]  /*16510*/  UIADD3.X UR31, URZ, UR31, URZ, UP2, !UPT ;  /* 0x0000001f3f1f7290 */ /* 0x000fe200097fe43f */
[----:B------:R-:W-:Y:S01]  /*16520*/  UMOV UR14, 0x0 ;  /* 0x00000000000e7882 */ /* 0x000fe20000000000 */
[----:B------:R-:W-:Y:S01]  /*16530*/  UMOV UR15, 0x10000000 ;  /* 0x10000000000f7882 */ /* 0x000fe20000000000 */
[----:B------:R-:W-:Y:S01]  /*16540*/  UMOV UR19, UR26 ;  /* 0x0000001a00137c82 */ /* 0x000fe20008000000 */
[----:B------:R-:W-:-:S04]  /*16550*/  SEL R3, R3, RZ, P4 ;  /* 0x000000ff03037207 */ /* 0x000fc80002000000 */
[----:B------:R-:W-:Y:S01]  /*16560*/  @P2 IMAD.U32 R19, RZ, RZ, UR7 ;  /* 0x00000007ff132e24 */ /* 0x000fe2000f8e00ff */
[----:B------:R-:W-:Y:S01]  /*16570*/  R2UR UR7, R15 ;  /* 0x000000000f0772ca */ /* 0x000fe200000e0000 */
[----:B-1----:R-:W-:-:S03]  /*16580*/  IMAD R8, R5, R8, R12 ;  /* 0x0000000805087224 */ /* 0x002fc600078e020c */
[----:B------:R-:W-:Y:S01]  /*16590*/  @P2 R2UR UR7, R19 ;  /* 0x00000000130722ca */ /* 0x000fe200000e0000 */
[----:B------:R-:W-:Y:S01]  /*165a0*/  IMAD R9, R6, R9, R13 ;  /* 0x0000000906097224 */ /* 0x000fe200078e020d */
[----:B------:R-:W-:-:S04]  /*165b0*/  ISETP.NE.AND P2, PT, R7, UR4, PT ;  /* 0x0000000407007c0c */ /* 0x000fc8000bf45270 */
[----:B------:R-:W-:Y:S02]  /*165c0*/  PRMT R8, R8, 0x40, R9 ;  /* 0x0000004008087816 */ /* 0x000fe40000000009 */
[----:B------:R-:W0:Y:S01]  /*165d0*/  LDC R9, c[0x0][0x3c8] ;  /* 0x0000f200ff097b82 */ /* 0x000e220000000800 */
[----:B------:R-:W-:Y:S02]  /*165e0*/  SEL R7, R7, RZ, P2 ;  /* 0x000000ff07077207 */ /* 0x000fe40001000000 */
[----:B------:R-:W-:Y:S01]  /*165f0*/  R2UR UR34, R8 ;  /* 0x00000000082272ca */ /* 0x000fe200000e0000 */
[C---:B------:R-:W-:Y:S01]  /*16600*/  VIADD R8, R5.reuse, 0x1 ;  /* 0x0000000105087836 */ /* 0x040fe20000000000 */
[----:B------:R-:W-:Y:S02]  /*16610*/  UIADD3 UR8, -UR7, URZ, URZ ;  /* 0x0000003f07087290 */ /* 0x000fe4000fffe13f */
[----:B------:R-:W-:Y:S01]  /*16620*/  UIMAD.WIDE.U32 UR16, UR7, UR12, URZ ;  /* 0x0000000c071072a5 */ /* 0x000fe2000f8e003f */
[----:B------:R-:W-:Y:S01]  /*16630*/  @P2 IADD3 R8, R5, RZ, RZ ;  /* 0x000000ff05082210 */ /* 0x000fe20007ffe0ff */
[----:B------:R-:W-:Y:S01]  /*16640*/  UMOV UR29, UR7 ;  /* 0x00000007001d7c82 */ /* 0x000fe20008000000 */
[----:B------:R-:W-:Y:S01]  /*16650*/  UMOV UR12, UR20 ;  /* 0x00000014000c7c82 */ /* 0x000fe20008000000 */
[----:B------:R-:W-:Y:S01]  /*16660*/  IMAD R10, R10, UR8, R15 ;  /* 0x000000080a0a7c24 */ /* 0x000fe2000f8e020f */
[----:B------:R-:W-:Y:S01]  /*16670*/  @UP0 USHF.R.U32.HI UR29, URZ, UR13, UR17 ;  /* 0x0000000d3f1d0299 */ /* 0x000fe20008011611 */
[----:B------:R-:W-:Y:S01]  /*16680*/  R2UR UR13, R16 ;  /* 0x00000000100d72ca */ /* 0x000fe200000e0000 */
[----:B------:R-:W-:Y:S01]  /*16690*/  ULDC.64 UR8, c[0x0][0x3b0] ;  /* 0x0000ec0000087ab9 */ /* 0x000fe20000000a00 */
[----:B------:R-:W-:Y:S01]  /*166a0*/  UMOV UR17, UR25 ;  /* 0x0000001900117c82 */ /* 0x000fe20008000000 */
[----:B------:R-:W-:Y:S01]  /*166b0*/  R2UR UR27, R10 ;  /* 0x000000000a1b72ca */ /* 0x000fe200000e0000 */
[----:B------:R-:W-:Y:S01]  /*166c0*/  UIADD3 UR16, -UR29, URZ, URZ ;  /* 0x0000003f1d107290 */ /* 0x000fe2000fffe13f */
[----:B------:R-:W-:-:S03]  /*166d0*/  SEL R5, RZ, 0x1, P4 ;  /* 0x00000001ff057807 */ /* 0x000fc60002000000 */
[----:B------:R-:W-:Y:S01]  /*166e0*/  UIMAD UR28, UR28, UR16, UR7 ;  /* 0x000000101c1c72a4 */ /* 0x000fe2000f8e0207 */
[----:B------:R-:W-:Y:S01]  /*166f0*/  LOP3.LUT R4, R4, R5, RZ, 0x3c, !PT ;  /* 0x0000000504047212 */ /* 0x000fe200078e3cff */
[----:B------:R-:W-:Y:S01]  /*16700*/  UPRMT UR7, UR34, 0x5410, URZ ;  /* 0x0000541022077896 */ /* 0x000fe2000800003f */
[----:B0-----:R-:W-:Y:S01]  /*16710*/  ISETP.NE.AND P3, PT, R8, R9, PT ;  /* 0x000000090800720c */ /* 0x001fe20003f65270 */
[----:B------:R-:W-:Y:S01]  /*16720*/  UIMAD UR28, UR28, UR9, UR11 ;  /* 0x000000091c1c72a4 */ /* 0x000fe2000f8e020b */
[----:B------:R-:W-:Y:S01]  /*16730*/  VIADD R9, R6, 0x1 ;  /* 0x0000000106097836 */ /* 0x000fe20000000000 */
[----:B------:R-:W-:Y:S01]  /*16740*/  UIADD3 UR16, UR13, 0x20000, URZ ;  /* 0x000200000d107890 */ /* 0x000fe2000fffe03f */
[----:B------:R-:W-:Y:S01]  /*16750*/  SEL R5, R8, RZ, P3 ;  /* 0x000000ff08057207 */ /* 0x000fe20001800000 */
[----:B------:R-:W-:Y:S01]  /*16760*/  UIMAD UR27, UR27, UR8, UR10 ;  /* 0x000000081b1b72a4 */ /* 0x000fe2000f8e020a */
[----:B------:R-:W-:Y:S01]  /*16770*/  R2UR UR10, R17 ;  /* 0x00000000110a72ca */ /* 0x000fe200000e0000 */
[----:B------:R-:W-:Y:S01]  /*16780*/  UIADD3 UR8, UR13, 0x22000, URZ ;  /* 0x000220000d087890 */ /* 0x000fe2000fffe03f */
[----:B------:R-:W-:-:S02]  /*16790*/  UMOV UR9, UR25 ;  /* 0x0000001900097c82 */ /* 0x000fc40008000000 */
[----:B------:R-:W-:Y:S01]  /*167a0*/  UMOV UR13, UR21 ;  /* 0x00000015000d7c82 */ /* 0x000fe20008000000 */
[----:B------:R-:W-:Y:S02]  /*167b0*/  UMOV UR11, UR26 ;  /* 0x0000001a000b7c82 */ /* 0x000fe40008000000 */
[----:B------:R-:W-:Y:S01]  /*167c0*/  @P3 IMAD.MOV R9, RZ, RZ, R6 ;  /* 0x000000ffff093224 */ /* 0x000fe200078e0206 */
[----:B------:R0:W-:Y:S04]  /*167d0*/  UTMALDG.4D.IM2COL [UR24], [UR22], UR7 ;  /* 0x00000018160073b4 */ /* 0x0001e80008058007 */
[----:B------:R-:W-:Y:S01]  /*167e0*/  MOV R6, R9 ;  /* 0x0000000900067202 */ /* 0x000fe20000000f00 */
[----:B------:R0:W-:Y:S01]  /*167f0*/  UTMALDG.4D [UR16], [UR30], desc[UR14] ;  /* 0x00000e101e0075b4 */ /* 0x0001e20008019000 */
[----:B------:R0:W-:Y:S02]  /*16800*/  UTMALDG.4D [UR8], [UR30], desc[UR14] ;  /* 0x00000e081e0075b4 */ /* 0x0001e40008019000 */
[----:B0-----:R-:W-:Y:S05]  /*16810*/  @P5 BRA `(.L_x_528) ;  /* 0xfffffff800845947 */ /* 0x001fea000383ffff */
.L_x_524:
[----:B------:R-:W-:Y:S05]  /*16820*/  WARPSYNC.ALL ;  /* 0x0000000000007948 */ /* 0x000fea0003800000 */
[----:B------:R-:W-:-:S13]  /*16830*/  ELECT P0, URZ, PT ;  /* 0x00000000003f782f */ /* 0x000fda0003800000 */
[----:B------:R-:W-:Y:S05]  /*16840*/  @!P0 EXIT ;  /* 0x000000000000894d */ /* 0x000fea0003800000 */
[----:B------:R-:W-:-:S04]  /*16850*/  ULOP3.LUT UR6, UR6, 0x2, URZ, 0xfc, !UPT ;  /* 0x0000000206067892 */ /* 0x000fc8000f8efc3f */
[----:B------:R-:W-:-:S06]  /*16860*/  UISETP.NE.AND UP0, UPT, UR6, 0x3, UPT ;  /* 0x000000030600788c */ /* 0x000fcc000bf05270 */
[----:B------:R-:W-:-:S13]  /*16870*/  PLOP3.LUT P0, PT, PT, PT, UP0, 0x80, 0x0 ;  /* 0x000000000000781c */ /* 0x000fda0003f0f008 */
[----:B------:R-:W-:Y:S05]  /*16880*/  @!P0 BRA `(.L_x_529) ;  /* 0x0000000000048947 */ /* 0x000fea0003800000 */
[----:B------:R-:W-:Y:S01]  /*16890*/  BPT.TRAP 0x1 ;  /* 0x000000040000795c */ /* 0x000fe20000300000 */
.L_x_529:
[----:B------:R-:W0:Y:S01]  /*168a0*/  S2UR UR7, SR_CgaCtaId ;  /* 0x00000000000779c3 */ /* 0x000e220000008800 */
[----:B------:R-:W-:Y:S01]  /*168b0*/  ULOP3.LUT UP0, URZ, UR5, 0x4, URZ, 0xc0, !UPT ;  /* 0x00000004053f7892 */ /* 0x000fe2000f80c03f */
[----:B------:R-:W-:Y:S01]  /*168c0*/  UMOV UR6, 0x400 ;  /* 0x0000040000067882 */ /* 0x000fe20000000000 */
[----:B------:R-:W-:Y:S02]  /*168d0*/  USHF.L.U32 UR4, UR5, 0x3, URZ ;  /* 0x0000000305047899 */ /* 0x000fe4000800063f */
[----:B------:R-:W-:Y:S02]  /*168e0*/  USEL UR8, URZ, 0x1, UP0 ;  /* 0x000000013f087887 */ /* 0x000fe40008000000 */
[----:B------:R-:W-:-:S04]  /*168f0*/  ULOP3.LUT UR5, UR5, 0x3, URZ, 0xc0, !UPT ;  /* 0x0000000305057892 */ /* 0x000fc8000f8ec03f */
[----:B------:R-:W-:-:S05]  /*16900*/  IMAD.U32 R0, RZ, RZ, UR8 ;  /* 0x00000008ff007e24 */ /* 0x000fca000f8e00ff */
[----:B------:R-:W-:Y:S01]  /*16910*/  SHF.L.U32 R0, R0, 0x1f, RZ ;  /* 0x0000001f00007819 */ /* 0x000fe200000006ff */
[----:B0-----:R-:W-:Y:S02]  /*16920*/  ULEA UR7, UR7, UR6, 0x18 ;  /* 0x0000000607077291 */ /* 0x001fe4000f8ec03f */
[----:B------:R-:W-:Y:S02]  /*16930*/  ULOP3.LUT UR6, UR4, 0x18, URZ, 0xc0, !UPT ;  /* 0x0000001804067892 */ /* 0x000fe4000f8ec03f */
[----:B------:R-:W-:-:S04]  /*16940*/  UIADD3 UR4, UR7, 0x30020, URZ ;  /* 0x0003002007047890 */ /* 0x000fc8000fffe03f */
[----:B------:R-:W-:-:S12]  /*16950*/  UIADD3 UR6, UR4, UR6, URZ ;  /* 0x0000000604067290 */ /* 0x000fd8000fffe03f */
.L_x_530:
[----:B0-----:R-:W-:-:S04]  /*16960*/  IMAD.U32 R3, RZ, RZ, UR6 ;  /* 0x00000006ff037e24 */ /* 0x001fc8000f8e00ff */
[----:B------:R0:W1:Y:S03]  /*16970*/  SYNCS.PHASECHK.TRANS64.TRYWAIT P0, [R3+URZ], R0 ;  /* 0x00000000030075a7 */ /* 0x000066000800017f */
[----:B-1----:R-:W-:Y:S05]  /*16980*/  @!P0 NANOSLEEP.SYNCS 0x989680 ;  /* 0x009896800000895d */ /* 0x002fea0003900000 */
[----:B------:R-:W1:Y:S02]  /*16990*/  @!P0 SYNCS.PHASECHK.TRANS64 P0, [R3+URZ], R0 ;  /* 0x00000000030085a7 */ /* 0x000e64000800007f */
[----:B-1----:R-:W-:Y:S05]  /*169a0*/  @!P0 BRA `(.L_x_530) ;  /* 0xfffffffc00ec8947 */ /* 0x002fea000383ffff */
[----:B------:R-:W-:-:S04]  /*169b0*/  UIADD3 UR5, UR5, 0x1, URZ ;  /* 0x0000000105057890 */ /* 0x000fc8000fffe03f */
[----:B------:R-:W-:Y:S02]  /*169c0*/  UISETP.EQ.XOR UP0, UPT, UR5, 0x4, !UP0 ;  /* 0x000000040500788c */ /* 0x000fe4000c702a70 */
[----:B------:R-:W-:Y:S02]  /*169d0*/  UISETP.NE.AND UP1, UPT, UR5, 0x4, UPT ;  /* 0x000000040500788c */ /* 0x000fe4000bf25270 */
[----:B------:R-:W-:Y:S02]  /*169e0*/  USEL UR6, URZ, 0x1, !UP0 ;  /* 0x000000013f067887 */ /* 0x000fe4000c000000 */
[----:B------:R-:W-:-:S04]  /*169f0*/  USEL UR5, UR5, URZ, UP1 ;  /* 0x0000003f05057287 */ /* 0x000fc80008800000 */
[----:B0-----:R-:W-:Y:S01]  /*16a00*/  IMAD.U32 R0, RZ, RZ, UR6 ;  /* 0x00000006ff007e24 */ /* 0x001fe2000f8e00ff */
[----:B------:R-:W-:-:S04]  /*16a10*/  ULEA UR7, UR5, UR4, 0x3 ;  /* 0x0000000405077291 */ /* 0x000fc8000f8e183f */
[----:B------:R-:W-:-:S08]  /*16a20*/  SHF.L.U32 R0, R0, 0x1f, RZ ;  /* 0x0000001f00007819 */ /* 0x000fd000000006ff */
.L_x_531:
[----:B0-----:R-:W-:-:S04]  /*16a30*/  IMAD.U32 R3, RZ, RZ, UR7 ;  /* 0x00000007ff037e24 */ /* 0x001fc8000f8e00ff */
[----:B------:R0:W1:Y:S03]  /*16a40*/  SYNCS.PHASECHK.TRANS64.TRYWAIT P0, [R3+URZ], R0 ;  /* 0x00000000030075a7 */ /* 0x000066000800017f */
[----:B-1----:R-:W-:Y:S05]  /*16a50*/  @!P0 NANOSLEEP.SYNCS 0x989680 ;  /* 0x009896800000895d */ /* 0x002fea0003900000 */
[----:B------:R-:W1:Y:S02]  /*16a60*/  @!P0 SYNCS.PHASECHK.TRANS64 P0, [R3+URZ], R0 ;  /* 0x00000000030085a7 */ /* 0x000e64000800007f */
[----:B-1----:R-:W-:Y:S05]  /*16a70*/  @!P0 BRA `(.L_x_531) ;  /* 0xfffffffc00ec8947 */ /* 0x002fea000383ffff */
[----:B------:R-:W-:-:S04]  /*16a80*/  UIADD3 UR5, UR5, 0x1, URZ ;  /* 0x0000000105057890 */ /* 0x000fc8000fffe03f */
[----:B------:R-:W-:Y:S02]  /*16a90*/  UISETP.EQ.XOR UP0, UPT, UR5, 0x4, UP0 ;  /* 0x000000040500788c */ /* 0x000fe40008702a70 */
[----:B------:R-:W-:Y:S02]  /*16aa0*/  UISETP.NE.AND UP1, UPT, UR5, 0x4, UPT ;  /* 0x000000040500788c */ /* 0x000fe4000bf25270 */
[----:B------:R-:W-:Y:S02]  /*16ab0*/  USEL UR6, URZ, 0x1, !UP0 ;  /* 0x000000013f067887 */ /* 0x000fe4000c000000 */
[----:B------:R-:W-:-:S04]  /*16ac0*/  USEL UR5, UR5, URZ, UP1 ;  /* 0x0000003f05057287 */ /* 0x000fc80008800000 */
[----:B0-----:R-:W-:Y:S01]  /*16ad0*/  MOV R0, UR6 ;  /* 0x0000000600007c02 */ /* 0x001fe20008000f00 */
[----:B------:R-:W-:-:S03]  /*16ae0*/  ULEA UR7, UR5, UR4, 0x3 ;  /* 0x0000000405077291 */ /* 0x000fc6000f8e183f */
[----:B------:R-:W-:-:S09]  /*16af0*/  SHF.L.U32 R0, R0, 0x1f, RZ ;  /* 0x0000001f00007819 */ /* 0x000fd200000006ff */
.L_x_532:
        /* <DEDUP_REMOVED lines=10> */
[----:B0-----:R-:W-:Y:S01]  /*16ba0*/  IMAD.U32 R0, RZ, RZ, UR6 ;  /* 0x00000006ff007e24 */ /* 0x001fe2000f8e00ff */
[----:B------:R-:W-:-:S04]  /*16bb0*/  ULEA UR5, UR5, UR4, 0x3 ;  /* 0x0000000405057291 */ /* 0x000fc8000f8e183f */
[----:B------:R-:W-:-:S08]  /*16bc0*/  SHF.L.U32 R0, R0, 0x1f, RZ ;  /* 0x0000001f00007819 */ /* 0x000fd000000006ff */
.L_x_533:
[----:B0-----:R-:W-:-:S04]  /*16bd0*/  IMAD.U32 R3, RZ, RZ, UR5 ;  /* 0x00000005ff037e24 */ /* 0x001fc8000f8e00ff */
[----:B------:R0:W1:Y:S03]  /*16be0*/  SYNCS.PHASECHK.TRANS64.TRYWAIT P0, [R3+URZ], R0 ;  /* 0x00000000030075a7 */ /* 0x000066000800017f */
[----:B-1----:R-:W-:Y:S05]  /*16bf0*/  @!P0 NANOSLEEP.SYNCS 0x989680 ;  /* 0x009896800000895d */ /* 0x002fea0003900000 */
[----:B------:R-:W1:Y:S02]  /*16c00*/  @!P0 SYNCS.PHASECHK.TRANS64 P0, [R3+URZ], R0 ;  /* 0x00000000030085a7 */ /* 0x000e64000800007f */
[----:B-1----:R-:W-:Y:S05]  /*16c10*/  @P0 EXIT ;  /* 0x000000000000094d */ /* 0x002fea0003800000 */
[----:B------:R-:W-:Y:S05]  /*16c20*/  BRA `(.L_x_533) ;  /* 0xfffffffc00e87947 */ /* 0x000fea000383ffff */
.L_x_534:
[----:B------:R-:W-:-:S00]  /*16c30*/  BRA `(.L_x_534) ;  /* 0xfffffffc00fc7947 */ /* 0x000fc0000383ffff */
[----:B------:R-:W-:-:S00]  /*16c40*/  NOP ;  /* 0x0000000000007918 */ /* 0x000fc00000000000 */
        /* <DEDUP_REMOVED lines=11> */
.L_x_535:


//--------------------- .nv.shared._ZN7cutlass13device_kernelINS_4conv6kernel13ConvUniversalINS1_16ConvProblemShapeILNS1_8OperatorE1ELi2EEENS1_10collective14CollectiveConvINS1_46MainloopSm90TmaGmmaWarpSpecializedImplicitGemmILS5_1ELi4ELi2EN4cute5tupleIJNSA_1CILi1EEESD_SD_EEENS1_36KernelImplicitTmaWarpSpecializedSm90ELi1EEENSB_IJNSC_ILi256EEENSC_ILi128EEENSB_IJNSC_ILi64EEEEEEEEENS_10bfloat16_tESM_NSA_8TiledMMAINSA_8MMA_AtomIJNSA_4SM904GMMA28MMA_64x128x16_F32BF16BF16_SSILNSQ_5MajorE0ELSS_1ELNSQ_7ScaleInE1ELST_1EEEEEENSA_6LayoutISE_NSB_IJNSC_ILi0EEESX_SX_EEEEENSB_IJNSA_10UnderscoreES10_S10_EEEEENS7_6detail26Sm90ImplicitGemmTileTraitsINSA_20SM90_TMA_LOAD_IM2COLENSA_14ComposedLayoutINSA_7SwizzleILi3ELi4ELi3EEENSA_18smem_ptr_flag_bitsILi16EEENSW_INSB_IJNSB_IJNSC_ILi8EEENSC_ILi32EEEEEENSB_IJSJ_SD_EEENSB_IJSD_NSC_ILi4EEEEEEEEENSB_IJNSB_IJSJ_NSC_ILi512EEEEEENSB_IJSD_SX_EEENSB_IJSX_NSC_ILi16384EEEEEEEEEEEEEvEENS14_INSA_13SM90_TMA_LOADENS16_IS18_S1A_NSW_INSB_IJNSB_IJSJ_NSC_ILi2EEEEEENSB_IJS1B_S1B_EEES1G_EEENSB_IJNSB_IJSD_NSC_ILi4096EEEEEES1J_NSB_IJSX_NSC_ILi8192EEEEEEEEEEEEEvEEEENS_8epilogue10collective6detail29Sm90TmaWarpSpecializedAdapterINS26_15DefaultEpilogueISM_NSB_IJNSB_IJlllEEESD_SX_EEES2B_NS25_6thread17LinearCombinationISM_Li1EffLNS2C_9ScaleType4KindE0ELNS_15FloatRoundStyleE2ESM_EENS_4gemm15EpilogueDefaultEEEEEvvEEEEvNT_6ParamsE --------------------------
	.section	.nv.shared._ZN7cutlass13device_kernelINS_4conv6kernel13ConvUniversalINS1_16ConvProblemShapeILNS1_8OperatorE1ELi2EEENS1_10collective14CollectiveConvINS1_46MainloopSm90TmaGmmaWarpSpecializedImplicitGemmILS5_1ELi4ELi2EN4cute5tupleIJNSA_1CILi1EEESD_SD_EEENS1_36KernelImplicitTmaWarpSpecializedSm90ELi1EEENSB_IJNSC_ILi256EEENSC_ILi128EEENSB_IJNSC_ILi64EEEEEEEEENS_10bfloat16_tESM_NSA_8TiledMMAINSA_8MMA_AtomIJNSA_4SM904GMMA28MMA_64x128x16_F32BF16BF16_SSILNSQ_5MajorE0ELSS_1ELNSQ_7ScaleInE1ELST_1EEEEEENSA_6LayoutISE_NSB_IJNSC_ILi0EEESX_SX_EEEEENSB_IJNSA_10UnderscoreES10_S10_EEEEENS7_6detail26Sm90ImplicitGemmTileTraitsINSA_20SM90_TMA_LOAD_IM2COLENSA_14ComposedLayoutINSA_7SwizzleILi3ELi4ELi3EEENSA_18smem_ptr_flag_bitsILi16EEENSW_INSB_IJNSB_IJNSC_ILi8EEENSC_ILi32EEEEEENSB_IJSJ_SD_EEENSB_IJSD_NSC_ILi4EEEEEEEEENSB_IJNSB_IJSJ_NSC_ILi512EEEEEENSB_IJSD_SX_EEENSB_IJSX_NSC_ILi16384EEEEEEEEEEEEEvEENS14_INSA_13SM90_TMA_LOADENS16_IS18_S1A_NSW_INSB_IJNSB_IJSJ_NSC_ILi2EEEEEENSB_IJS1B_S1B_EEES1G_EEENSB_IJNSB_IJSD_NSC_ILi4096EEEEEES1J_NSB_IJSX_NSC_ILi8192EEEEEEEEEEEEEvEEEENS_8epilogue10collective6detail29Sm90TmaWarpSpecializedAdapterINS26_15DefaultEpilogueISM_NSB_IJNSB_IJlllEEESD_SX_EEES2B_NS25_6thread17LinearCombinationISM_Li1EffLNS2C_9ScaleType4KindE0ELNS_15FloatRoundStyleE2ESM_EENS_4gemm15EpilogueDefaultEEEEEvvEEEEvNT_6ParamsE,"aw",@nobits
	.sectionflags	@""
	.align	16
	.zero		1024


//--------------------- .nv.shared.reserved.0     --------------------------
	.section	.nv.shared.reserved.0,"aw",@nobits
	.weak		__nv_reservedSMEM_offset_0_alias
	.size		__nv_reservedSMEM_offset_0_alias, 0, 0
	.other		__nv_reservedSMEM_offset_0_alias,@"STO_CUDA_RESERVED_SHARED STV_DEFAULT"
__nv_reservedSMEM_offset_0_alias:
	.zero		0


//--------------------- .nv.global                --------------------------
	.section	.nv.global,"aw",@nobits
.nv.global:
	.type		_ZN39_INTERNAL_3f2fc4a7_4_k_cu_4ab638a1_37424cute1_E,@object
	.size		_ZN39_INTERNAL_3f2fc4a7_4_k_cu_4ab638a1_37424cute1_E,(_ZN39_INTERNAL_3f2fc4a7_4_k_cu_4ab638a1_37424cuda3std3__45__cpo6cbeginE - _ZN39_INTERNAL_3f2fc4a7_4_k_cu_4ab638a1_37424cute1_E)
_ZN39_INTERNAL_3f2fc4a7_4_k_cu_4ab638a1_37424cute1_E:
	.zero		1
	.type		_ZN39_INTERNAL_3f2fc4a7_4_k_cu_4ab638a1_37424cuda3std3__45__cpo6cbeginE,@object
	.size		_ZN39_INTERNAL_3f2fc4a7_4_k_cu_4ab638a1_37424cuda3std3__45__cpo6cbeginE,(_ZN39_INTERNAL_3f2fc4a7_4_k_cu_4ab638a1_37424cuda3std3__48in_placeE - _ZN39_INTERNAL_3f2fc4a7_4_k_cu_4ab638a1_37424cuda3std3__45__cpo6cbeginE)
_ZN39_INTERNAL_3f2fc4a7_4_k_cu_4ab638a1_37424cuda3std3__45__cpo6cbeginE:
	.zero		1
	.type		_ZN39_INTERNAL_3f2fc4a7_4_k_cu_4ab638a1_37424cuda3std3__48in_placeE,@object
	.size		_ZN39_INTERNAL_3f2fc4a7_4_k_cu_4ab638a1_37424cuda3std3__48in_placeE,(_ZN39_INTERNAL_3f2fc4a7_4_k_cu_4ab638a1_37424cuda3std6ranges3__45__cpo9iter_moveE - _ZN39_INTERNAL_3f2fc4a7_4_k_cu_4ab638a1_37424cuda3std3__48in_placeE)
_ZN39_INTERNAL_3f2fc4a7_4_k_cu_4ab638a1_37424cuda3std3__48in_placeE:
	.zero		1
	.type		_ZN39_INTERNAL_3f2fc4a7_4_k_cu_4ab638a1_37424cuda3std6ranges3__45__cpo9iter_moveE,@object
	.size		_ZN39_INTERNAL_3f2fc4a7_4_k_cu_4ab638a1_37424cuda3std6ranges3__45__cpo9iter_moveE,(_ZN39_INTERNAL_3f2fc4a7_4_k_cu_4ab638a1_37424cuda3std3__45__cpo5beginE - _ZN39_INTERNAL_3f2fc4a7_4_k_cu_4ab638a1_37424cuda3std6ranges3__45__cpo9iter_moveE)
_ZN39_INTERNAL_3f2fc4a7_4_k_cu_4ab638a1_37424cuda3std6ranges3__45__cpo9iter_moveE:
	.zero		1
	.type		_ZN39_INTERNAL_3f2fc4a7_4_k_cu_4ab638a1_37424cuda3std3__45__cpo5beginE,@object
	.size		_ZN39_INTERNAL_3f2fc4a7_4_k_cu_4ab638a1_37424cuda3std3__45__cpo5beginE,(_ZN39_INTERNAL_3f2fc4a7_4_k_cu_4ab638a1_37424cuda3std3__441_GLOBAL__N__3f2fc4a7_4_k_cu_4ab638a1_37426ignoreE - _ZN39_INTERNAL_3f2fc4a7_4_k_cu_4ab638a1_37424cuda3std3__45__cpo5beginE)
_ZN39_INTERNAL_3f2fc4a7_4_k_cu_4ab638a1_37424cuda3std3__45__cpo5beginE:
	.zero		1
	.type		_ZN39_INTERNAL_3f2fc4a7_4_k_cu_4ab638a1_37424cuda3std3__441_GLOBAL__N__3f2fc4a7_4_k_cu_4ab638a1_37426ignoreE,@object
	.size		_ZN39_INTERNAL_3f2fc4a7_4_k_cu_4ab638a1_37424cuda3std3__441_GLOBAL__N__3f2fc4a7_4_k_cu_4ab638a1_37426ignoreE,(_ZN39_INTERNAL_3f2fc4a7_4_k_cu_4ab638a1_37424cute7productE - _ZN39_INTERNAL_3f2fc4a7_4_k_cu_4ab638a1_37424cuda3std3__441_GLOBAL__N__3f2fc4a7_4_k_cu_4ab638a1_37426ignoreE)
_ZN39_INTERNAL_3f2fc4a7_4_k_cu_4ab638a1_37424cuda3std3__441_GLOBAL__N__3f2fc4a7_4_k_cu_4ab638a1_37426ignoreE:
	.zero		1
	.type		_ZN39_INTERNAL_3f2fc4a7_4_k_cu_4ab638a1_37424cute7productE,@object
	.size		_ZN39_INTERNAL_3f2fc4a7_4_k_cu_4ab638a1_37424cute7productE,(_ZN39_INTERNAL_3f2fc4a7_4_k_cu_4ab638a1_37424cuda3std3__45__cpo3endE - _ZN39_INTERNAL_3f2fc4a7_4_k_cu_4ab638a1_37424cute7productE)
_ZN39_INTERNAL_3f2fc4a7_4_k_cu_4ab638a1_37424cute7productE:
	.zero		1
	.type		_ZN39_INTERNAL_3f2fc4a7_4_k_cu_4ab638a1_37424cuda3std3__45__cpo3endE,@object
	.size		_ZN39_INTERNAL_3f2fc4a7_4_k_cu_4ab638a1_37424cuda3std3__45__cpo3endE,(_ZN39_INTERNAL_3f2fc4a7_4_k_cu_4ab638a1_37424cuda3std3__419piecewise_constructE - _ZN39_INTERNAL_3f2fc4a7_4_k_cu_4ab638a1_37424cuda3std3__45__cpo3endE)
_ZN39_INTERNAL_3f2fc4a7_4_k_cu_4ab638a1_37424cuda3std3__45__cpo3endE:
	.zero		1
	.type		_ZN39_INTERNAL_3f2fc4a7_4_k_cu_4ab638a1_37424cuda3std3__419piecewise_constructE,@object
	.size		_ZN39_INTERNAL_3f2fc4a7_4_k_cu_4ab638a1_37424cuda3std3__419piecewise_constructE,(_ZN39_INTERNAL_3f2fc4a7_4_k_cu_4ab638a1_37424cuda3std3__45__cpo4cendE - _ZN39_INTERNAL_3f2fc4a7_4_k_cu_4ab638a1_37424cuda3std3__419piecewise_constructE)
_ZN39_INTERNAL_3f2fc4a7_4_k_cu_4ab638a1_37424cuda3std3__419piecewise_constructE:
	.zero		1
	.type		_ZN39_INTERNAL_3f2fc4a7_4_k_cu_4ab638a1_37424cuda3std3__45__cpo4cendE,@object
	.size		_ZN39_INTERNAL_3f2fc4a7_4_k_cu_4ab638a1_37424cuda3std3__45__cpo4cendE,(_ZN39_INTERNAL_3f2fc4a7_4_k_cu_4ab638a1_37424cuda3std6ranges3__45__cpo4swapE - _ZN39_INTERNAL_3f2fc4a7_4_k_cu_4ab638a1_37424cuda3std3__45__cpo4cendE)
_ZN39_INTERNAL_3f2fc4a7_4_k_cu_4ab638a1_37424cuda3std3__45__cpo4cendE:
	.zero		1
	.type		_ZN39_INTERNAL_3f2fc4a7_4_k_cu_4ab638a1_37424cuda3std6ranges3__45__cpo4swapE,@object
	.size		_ZN39_INTERNAL_3f2fc4a7_4_k_cu_4ab638a1_37424cuda3std6ranges3__45__cpo4swapE,(.L_7 - _ZN39_INTERNAL_3f2fc4a7_4_k_cu_4ab638a1_37424cuda3std6ranges3__45__cpo4swapE)
_ZN39_INTERNAL_3f2fc4a7_4_k_cu_4ab638a1_37424cuda3std6ranges3__45__cpo4swapE:
	.zero		1
.L_7:


//--------------------- .nv.constant0._ZN7cutlass13device_kernelINS_4conv6kernel13ConvUniversalINS1_16ConvProblemShapeILNS1_8OperatorE1ELi2EEENS1_10collective14CollectiveConvINS1_46MainloopSm90TmaGmmaWarpSpecializedImplicitGemmILS5_1ELi4ELi2EN4cute5tupleIJNSA_1CILi1EEESD_SD_EEENS1_36KernelImplicitTmaWarpSpecializedSm90ELi1EEENSB_IJNSC_ILi256EEENSC_ILi128EEENSB_IJNSC_ILi64EEEEEEEEENS_10bfloat16_tESM_NSA_8TiledMMAINSA_8MMA_AtomIJNSA_4SM904GMMA28MMA_64x128x16_F32BF16BF16_SSILNSQ_5MajorE0ELSS_1ELNSQ_7ScaleInE1ELST_1EEEEEENSA_6LayoutISE_NSB_IJNSC_ILi0EEESX_SX_EEEEENSB_IJNSA_10UnderscoreES10_S10_EEEEENS7_6detail26Sm90ImplicitGemmTileTraitsINSA_20SM90_TMA_LOAD_IM2COLENSA_14ComposedLayoutINSA_7SwizzleILi3ELi4ELi3EEENSA_18smem_ptr_flag_bitsILi16EEENSW_INSB_IJNSB_IJNSC_ILi8EEENSC_ILi32EEEEEENSB_IJSJ_SD_EEENSB_IJSD_NSC_ILi4EEEEEEEEENSB_IJNSB_IJSJ_NSC_ILi512EEEEEENSB_IJSD_SX_EEENSB_IJSX_NSC_ILi16384EEEEEEEEEEEEEvEENS14_INSA_13SM90_TMA_LOADENS16_IS18_S1A_NSW_INSB_IJNSB_IJSJ_NSC_ILi2EEEEEENSB_IJS1B_S1B_EEES1G_EEENSB_IJNSB_IJSD_NSC_ILi4096EEEEEES1J_NSB_IJSX_NSC_ILi8192EEEEEEEEEEEEEvEEEENS_8epilogue10collective6detail29Sm90TmaWarpSpecializedAdapterINS26_15DefaultEpilogueISM_NSB_IJNSB_IJlllEEESD_SX_EEES2B_NS25_6thread17LinearCombinationISM_Li1EffLNS2C_9ScaleType4KindE0ELNS_15FloatRoundStyleE2ESM_EENS_4gemm15EpilogueDefaultEEEEEvvEEEEvNT_6ParamsE --------------------------
	.section	.nv.constant0._ZN7cutlass13device_kernelINS_4conv6kernel13ConvUniversalINS1_16ConvProblemShapeILNS1_8OperatorE1ELi2EEENS1_10collective14CollectiveConvINS1_46MainloopSm90TmaGmmaWarpSpecializedImplicitGemmILS5_1ELi4ELi2EN4cute5tupleIJNSA_1CILi1EEESD_SD_EEENS1_36KernelImplicitTmaWarpSpecializedSm90ELi1EEENSB_IJNSC_ILi256EEENSC_ILi128EEENSB_IJNSC_ILi64EEEEEEEEENS_10bfloat16_tESM_NSA_8TiledMMAINSA_8MMA_AtomIJNSA_4SM904GMMA28MMA_64x128x16_F32BF16BF16_SSILNSQ_5MajorE0ELSS_1ELNSQ_7ScaleInE1ELST_1EEEEEENSA_6LayoutISE_NSB_IJNSC_ILi0EEESX_SX_EEEEENSB_IJNSA_10UnderscoreES10_S10_EEEEENS7_6detail26Sm90ImplicitGemmTileTraitsINSA_20SM90_TMA_LOAD_IM2COLENSA_14ComposedLayoutINSA_7SwizzleILi3ELi4ELi3EEENSA_18smem_ptr_flag_bitsILi16EEENSW_INSB_IJNSB_IJNSC_ILi8EEENSC_ILi32EEEEEENSB_IJSJ_SD_EEENSB_IJSD_NSC_ILi4EEEEEEEEENSB_IJNSB_IJSJ_NSC_ILi512EEEEEENSB_IJSD_SX_EEENSB_IJSX_NSC_ILi16384EEEEEEEEEEEEEvEENS14_INSA_13SM90_TMA_LOADENS16_IS18_S1A_NSW_INSB_IJNSB_IJSJ_NSC_ILi2EEEEEENSB_IJS1B_S1B_EEES1G_EEENSB_IJNSB_IJSD_NSC_ILi4096EEEEEES1J_NSB_IJSX_NSC_ILi8192EEEEEEEEEEEEEvEEEENS_8epilogue10collective6detail29Sm90TmaWarpSpecializedAdapterINS26_15DefaultEpilogueISM_NSB_IJNSB_IJlllEEESD_SX_EEES2B_NS25_6thread17LinearCombinationISM_Li1EffLNS2C_9ScaleType4KindE0ELNS_15FloatRoundStyleE2ESM_EENS_4gemm15EpilogueDefaultEEEEEvvEEEEvNT_6ParamsE,"a",@progbits
	.sectionflags	@""
	.align	4
.nv.constant0._ZN7cutlass13device_kernelINS_4conv6kernel13ConvUniversalINS1_16ConvProblemShapeILNS1_8OperatorE1ELi2EEENS1_10collective14CollectiveConvINS1_46MainloopSm90TmaGmmaWarpSpecializedImplicitGemmILS5_1ELi4ELi2EN4cute5tupleIJNSA_1CILi1EEESD_SD_EEENS1_36KernelImplicitTmaWarpSpecializedSm90ELi1EEENSB_IJNSC_ILi256EEENSC_ILi128EEENSB_IJNSC_ILi64EEEEEEEEENS_10bfloat16_tESM_NSA_8TiledMMAINSA_8MMA_AtomIJNSA_4SM904GMMA28MMA_64x128x16_F32BF16BF16_SSILNSQ_5MajorE0ELSS_1ELNSQ_7ScaleInE1ELST_1EEEEEENSA_6LayoutISE_NSB_IJNSC_ILi0EEESX_SX_EEEEENSB_IJNSA_10UnderscoreES10_S10_EEEEENS7_6detail26Sm90ImplicitGemmTileTraitsINSA_20SM90_TMA_LOAD_IM2COLENSA_14ComposedLayoutINSA_7SwizzleILi3ELi4ELi3EEENSA_18smem_ptr_flag_bitsILi16EEENSW_INSB_IJNSB_IJNSC_ILi8EEENSC_ILi32EEEEEENSB_IJSJ_SD_EEENSB_IJSD_NSC_ILi4EEEEEEEEENSB_IJNSB_IJSJ_NSC_ILi512EEEEEENSB_IJSD_SX_EEENSB_IJSX_NSC_ILi16384EEEEEEEEEEEEEvEENS14_INSA_13SM90_TMA_LOADENS16_IS18_S1A_NSW_INSB_IJNSB_IJSJ_NSC_ILi2EEEEEENSB_IJS1B_S1B_EEES1G_EEENSB_IJNSB_IJSD_NSC_ILi4096EEEEEES1J_NSB_IJSX_NSC_ILi8192EEEEEEEEEEEEEvEEEENS_8epilogue10collective6detail29Sm90TmaWarpSpecializedAdapterINS26_15DefaultEpilogueISM_NSB_IJNSB_IJlllEEESD_SX_EEES2B_NS25_6thread17LinearCombinationISM_Li1EffLNS2C_9ScaleType4KindE0ELNS_15FloatRoundStyleE2ESM_EENS_4gemm15EpilogueDefaultEEEEEvvEEEEvNT_6ParamsE:
	.zero		1536


//--------------------- SYMBOLS --------------------------

	.type		.nv.reservedSmem.offset0,@object
	.size		.nv.reservedSmem.offset0,0x4
